//
// Generated by NVIDIA NVVM Compiler
//
// Compiler Build ID: CL-36424714
// Cuda compilation tools, release 13.0, V13.0.88
// Based on NVVM 20.0.0
//

.version 9.0
.target sm_100
.address_size 64

	// .globl	atomic_1d

.visible .entry atomic_1d(
	.param .u64 .ptr .align 1 atomic_1d_param_0,
	.param .u64 atomic_1d_param_1,
	.param .u64 atomic_1d_param_2,
	.param .f64 atomic_1d_param_3,
	.param .u64 .ptr .align 1 atomic_1d_param_4
)
{
	.reg .pred 	%p<5>;
	.reg .b32 	%r<15>;
	.reg .b32 	%f<7>;
	.reg .b64 	%rd<18>;
	.reg .b64 	%fd<8>;

	ld.param.u64 	%rd3, [atomic_1d_param_0];
	ld.param.u64 	%rd6, [atomic_1d_param_1];
	ld.param.u64 	%rd4, [atomic_1d_param_2];
	ld.param.f64 	%fd1, [atomic_1d_param_3];
	ld.param.u64 	%rd5, [atomic_1d_param_4];
	mov.u32 	%r2, %ntid.x;
	mov.u32 	%r3, %ctaid.x;
	mov.u32 	%r4, %tid.x;
	mad.lo.s32 	%r5, %r2, %r3, %r4;
	cvt.u64.u32 	%rd1, %r5;
	mov.u32 	%r6, %ntid.y;
	mov.u32 	%r7, %ctaid.y;
	mov.u32 	%r8, %tid.y;
	mad.lo.s32 	%r9, %r6, %r7, %r8;
	cvt.u64.u32 	%rd2, %r9;
	max.s64 	%rd8, %rd1, %rd2;
	setp.ge.s64 	%p1, %rd8, %rd6;
	@%p1 bra 	$L__BB0_3;
	cvta.to.global.u64 	%rd9, %rd3;
	shl.b64 	%rd10, %rd1, 2;
	add.s64 	%rd11, %rd9, %rd10;
	ld.global.f32 	%f1, [%rd11];
	shl.b64 	%rd12, %rd2, 2;
	add.s64 	%rd13, %rd9, %rd12;
	ld.global.f32 	%f2, [%rd13];
	sub.f32 	%f3, %f1, %f2;
	cvt.f64.f32 	%fd2, %f3;
	mul.f64 	%fd3, %fd1, %fd2;
	cvt.rn.f32.f64 	%f4, %fd3;
	add.s64 	%rd14, %rd4, -1;
	cvt.rn.f64.s64 	%fd4, %rd14;
	mul.f64 	%fd5, %fd1, %fd4;
	cvt.rmi.s32.f64 	%r11, %fd5;
	cvt.rn.f32.s32 	%f5, %r11;
	add.f32 	%f6, %f5, %f4;
	cvt.f64.f32 	%fd6, %f6;
	cvt.rmi.s32.f64 	%r13, %fd6;
	setp.lt.s32 	%p2, %r13, 1;
	shl.b32 	%r14, %r11, 1;
	setp.ge.s32 	%p3, %r13, %r14;
	or.pred  	%p4, %p2, %p3;
	@%p4 bra 	$L__BB0_3;
	cvta.to.global.u64 	%rd15, %rd5;
	mul.wide.u32 	%rd16, %r13, 8;
	add.s64 	%rd17, %rd15, %rd16;
	atom.global.add.f64 	%fd7, [%rd17], 0d3FF0000000000000;
$L__BB0_3:
	ret;

}
	// .globl	atomic_2d
.visible .entry atomic_2d(
	.param .u64 .ptr .align 1 atomic_2d_param_0,
	.param .u64 .ptr .align 1 atomic_2d_param_1,
	.param .u64 atomic_2d_param_2,
	.param .u64 atomic_2d_param_3,
	.param .u64 atomic_2d_param_4,
	.param .f64 atomic_2d_param_5,
	.param .u64 .ptr .align 1 atomic_2d_param_6,
	.param .u64 .ptr .align 1 atomic_2d_param_7
)
{
	.reg .pred 	%p<9>;
	.reg .b32 	%r<22>;
	.reg .b32 	%f<12>;
	.reg .b64 	%rd<39>;
	.reg .b64 	%fd<15>;

	ld.param.u64 	%rd5, [atomic_2d_param_0];
	ld.param.u64 	%rd6, [atomic_2d_param_1];
	ld.param.u64 	%rd11, [atomic_2d_param_2];
	ld.param.u64 	%rd7, [atomic_2d_param_3];
	ld.param.u64 	%rd8, [atomic_2d_param_4];
	ld.param.f64 	%fd1, [atomic_2d_param_5];
	ld.param.u64 	%rd9, [atomic_2d_param_6];
	ld.param.u64 	%rd10, [atomic_2d_param_7];
	mov.u32 	%r5, %ntid.x;
	mov.u32 	%r6, %ctaid.x;
	mov.u32 	%r7, %tid.x;
	mad.lo.s32 	%r8, %r5, %r6, %r7;
	cvt.u64.u32 	%rd1, %r8;
	mov.u32 	%r9, %ntid.y;
	mov.u32 	%r10, %ctaid.y;
	mov.u32 	%r11, %tid.y;
	mad.lo.s32 	%r12, %r9, %r10, %r11;
	cvt.u64.u32 	%rd2, %r12;
	max.s64 	%rd13, %rd1, %rd2;
	setp.ge.s64 	%p1, %rd13, %rd11;
	@%p1 bra 	$L__BB1_6;
	cvt.u32.u64 	%r14, %rd2;
	cvta.to.global.u64 	%rd14, %rd5;
	cvta.to.global.u64 	%rd15, %rd6;
	shl.b64 	%rd16, %rd1, 2;
	add.s64 	%rd17, %rd14, %rd16;
	ld.global.f32 	%f3, [%rd17];
	cvt.f64.f32 	%fd2, %f3;
	cvt.rmi.s32.f64 	%r1, %fd2;
	add.s64 	%rd18, %rd15, %rd16;
	ld.global.f32 	%f4, [%rd18];
	cvt.f64.f32 	%fd3, %f4;
	cvt.rmi.s32.f64 	%r2, %fd3;
	shl.b64 	%rd19, %rd2, 2;
	add.s64 	%rd20, %rd14, %rd19;
	ld.global.f32 	%f1, [%rd20];
	add.s64 	%rd21, %rd15, %rd19;
	ld.global.f32 	%f2, [%rd21];
	setp.ne.s32 	%p2, %r14, 0;
	@%p2 bra 	$L__BB1_3;
	cvt.s64.s32 	%rd22, %r1;
	cvt.s64.s32 	%rd23, %r2;
	mad.lo.s64 	%rd24, %rd8, %rd22, %rd23;
	cvta.to.global.u64 	%rd25, %rd9;
	shl.b64 	%rd26, %rd24, 2;
	add.s64 	%rd27, %rd25, %rd26;
	atom.global.add.f32 	%f5, [%rd27], 0f3F800000;
$L__BB1_3:
	shl.b64 	%rd3, %rd8, 1;
	add.s64 	%rd4, %rd3, -1;
	add.s64 	%rd28, %rd7, -1;
	cvt.rn.f64.s64 	%fd4, %rd28;
	mul.f64 	%fd5, %fd1, %fd4;
	cvt.rmi.s32.f64 	%r15, %fd5;
	sub.s64 	%rd29, %rd4, %rd8;
	cvt.rn.f64.s64 	%fd6, %rd29;
	mul.f64 	%fd7, %fd1, %fd6;
	cvt.rmi.s32.f64 	%r16, %fd7;
	cvt.f64.f32 	%fd8, %f1;
	cvt.rmi.s32.f64 	%r17, %fd8;
	sub.s32 	%r18, %r1, %r17;
	cvt.rn.f64.s32 	%fd9, %r18;
	mul.f64 	%fd10, %fd1, %fd9;
	cvt.rn.f32.f64 	%f6, %fd10;
	cvt.f64.f32 	%fd11, %f2;
	cvt.rmi.s32.f64 	%r19, %fd11;
	sub.s32 	%r20, %r2, %r19;
	cvt.rn.f64.s32 	%fd12, %r20;
	mul.f64 	%fd13, %fd1, %fd12;
	cvt.rn.f32.f64 	%f7, %fd13;
	cvt.rn.f32.s32 	%f8, %r15;
	add.f32 	%f9, %f8, %f6;
	cvt.rzi.s32.f32 	%r21, %f9;
	cvt.rn.f32.s32 	%f10, %r16;
	add.f32 	%f11, %f10, %f7;
	cvt.rzi.s32.f32 	%r4, %f11;
	setp.lt.s32 	%p3, %r21, 0;
	cvt.s64.s32 	%rd30, %r21;
	shl.b64 	%rd31, %rd7, 1;
	setp.le.s64 	%p4, %rd31, %rd30;
	or.pred  	%p5, %p3, %p4;
	@%p5 bra 	$L__BB1_6;
	setp.lt.s32 	%p6, %r4, 0;
	cvt.s64.s32 	%rd32, %r4;
	setp.le.s64 	%p7, %rd3, %rd32;
	or.pred  	%p8, %p6, %p7;
	@%p8 bra 	$L__BB1_6;
	cvt.u64.u32 	%rd33, %r21;
	cvt.u64.u32 	%rd34, %r4;
	mad.lo.s64 	%rd35, %rd4, %rd33, %rd34;
	cvta.to.global.u64 	%rd36, %rd10;
	shl.b64 	%rd37, %rd35, 3;
	add.s64 	%rd38, %rd36, %rd37;
	atom.global.add.f64 	%fd14, [%rd38], 0d3FF0000000000000;
$L__BB1_6:
	ret;

}
	// .globl	atomic_sim
.visible .entry atomic_sim(
	.param .u64 .ptr .align 1 atomic_sim_param_0,
	.param .u64 .ptr .align 1 atomic_sim_param_1,
	.param .u64 atomic_sim_param_2,
	.param .u64 atomic_sim_param_3,
	.param .u64 atomic_sim_param_4,
	.param .f64 atomic_sim_param_5,
	.param .u64 .ptr .align 1 atomic_sim_param_6,
	.param .u64 .ptr .align 1 atomic_sim_param_7,
	.param .u64 .ptr .align 1 atomic_sim_param_8
)
{
	.reg .pred 	%p<9>;
	.reg .b32 	%r<22>;
	.reg .b32 	%f<15>;
	.reg .b64 	%rd<48>;
	.reg .b64 	%fd<16>;

	ld.param.u64 	%rd6, [atomic_sim_param_0];
	ld.param.u64 	%rd7, [atomic_sim_param_1];
	ld.param.u64 	%rd13, [atomic_sim_param_2];
	ld.param.u64 	%rd8, [atomic_sim_param_3];
	ld.param.u64 	%rd9, [atomic_sim_param_4];
	ld.param.f64 	%fd1, [atomic_sim_param_5];
	ld.param.u64 	%rd10, [atomic_sim_param_6];
	ld.param.u64 	%rd11, [atomic_sim_param_7];
	ld.param.u64 	%rd12, [atomic_sim_param_8];
	mov.u32 	%r7, %ntid.x;
	mov.u32 	%r8, %ctaid.x;
	mov.u32 	%r9, %tid.x;
	mad.lo.s32 	%r10, %r7, %r8, %r9;
	cvt.u64.u32 	%rd1, %r10;
	mov.u32 	%r11, %ntid.y;
	mov.u32 	%r12, %ctaid.y;
	mov.u32 	%r13, %tid.y;
	mad.lo.s32 	%r14, %r11, %r12, %r13;
	cvt.u64.u32 	%rd2, %r14;
	max.s64 	%rd15, %rd1, %rd2;
	setp.ge.s64 	%p1, %rd15, %rd13;
	@%p1 bra 	$L__BB2_6;
	cvt.u32.u64 	%r16, %rd2;
	cvta.to.global.u64 	%rd16, %rd6;
	cvta.to.global.u64 	%rd17, %rd7;
	cvta.to.global.u64 	%rd18, %rd10;
	shl.b64 	%rd19, %rd1, 2;
	add.s64 	%rd20, %rd16, %rd19;
	ld.global.f32 	%f3, [%rd20];
	cvt.f64.f32 	%fd2, %f3;
	cvt.rmi.s32.f64 	%r1, %fd2;
	add.s64 	%rd21, %rd17, %rd19;
	ld.global.f32 	%f4, [%rd21];
	cvt.f64.f32 	%fd3, %f4;
	cvt.rmi.s32.f64 	%r2, %fd3;
	shl.b64 	%rd22, %rd2, 2;
	add.s64 	%rd23, %rd16, %rd22;
	ld.global.f32 	%f5, [%rd23];
	cvt.f64.f32 	%fd4, %f5;
	cvt.rmi.s32.f64 	%r3, %fd4;
	add.s64 	%rd24, %rd17, %rd22;
	ld.global.f32 	%f6, [%rd24];
	cvt.f64.f32 	%fd5, %f6;
	cvt.rmi.s32.f64 	%r4, %fd5;
	cvt.s64.s32 	%rd25, %r1;
	cvt.s64.s32 	%rd26, %r2;
	mad.lo.s64 	%rd3, %rd9, %rd25, %rd26;
	shl.b64 	%rd27, %rd3, 2;
	add.s64 	%rd28, %rd18, %rd27;
	ld.global.f32 	%f1, [%rd28];
	cvt.s64.s32 	%rd29, %r3;
	cvt.s64.s32 	%rd30, %r4;
	mad.lo.s64 	%rd31, %rd9, %rd29, %rd30;
	shl.b64 	%rd32, %rd31, 2;
	add.s64 	%rd33, %rd18, %rd32;
	ld.global.f32 	%f2, [%rd33];
	setp.ne.s32 	%p2, %r16, 0;
	@%p2 bra 	$L__BB2_3;
	cvta.to.global.u64 	%rd34, %rd11;
	add.s64 	%rd36, %rd34, %rd27;
	atom.global.add.f32 	%f7, [%rd36], 0f3F800000;
$L__BB2_3:
	shl.b64 	%rd4, %rd9, 1;
	add.s64 	%rd5, %rd4, -1;
	add.s64 	%rd37, %rd8, -1;
	cvt.rn.f64.s64 	%fd6, %rd37;
	mul.f64 	%fd7, %fd1, %fd6;
	cvt.rmi.s32.f64 	%r17, %fd7;
	sub.s64 	%rd38, %rd5, %rd9;
	cvt.rn.f64.s64 	%fd8, %rd38;
	mul.f64 	%fd9, %fd1, %fd8;
	cvt.rmi.s32.f64 	%r18, %fd9;
	sub.s32 	%r19, %r1, %r3;
	cvt.rn.f64.s32 	%fd10, %r19;
	mul.f64 	%fd11, %fd1, %fd10;
	cvt.rn.f32.f64 	%f8, %fd11;
	sub.s32 	%r20, %r2, %r4;
	cvt.rn.f64.s32 	%fd12, %r20;
	mul.f64 	%fd13, %fd1, %fd12;
	cvt.rn.f32.f64 	%f9, %fd13;
	cvt.rn.f32.s32 	%f10, %r17;
	add.f32 	%f11, %f10, %f8;
	cvt.rzi.s32.f32 	%r21, %f11;
	cvt.rn.f32.s32 	%f12, %r18;
	add.f32 	%f13, %f12, %f9;
	cvt.rzi.s32.f32 	%r6, %f13;
	setp.lt.s32 	%p3, %r21, 0;
	cvt.s64.s32 	%rd39, %r21;
	shl.b64 	%rd40, %rd8, 1;
	setp.le.s64 	%p4, %rd40, %rd39;
	or.pred  	%p5, %p3, %p4;
	@%p5 bra 	$L__BB2_6;
	setp.lt.s32 	%p6, %r6, 0;
	cvt.s64.s32 	%rd41, %r6;
	setp.le.s64 	%p7, %rd4, %rd41;
	or.pred  	%p8, %p6, %p7;
	@%p8 bra 	$L__BB2_6;
	cvt.u64.u32 	%rd42, %r21;
	cvt.u64.u32 	%rd43, %r6;
	mad.lo.s64 	%rd44, %rd5, %rd42, %rd43;
	cvta.to.global.u64 	%rd45, %rd12;
	shl.b64 	%rd46, %rd44, 3;
	add.s64 	%rd47, %rd45, %rd46;
	mul.f32 	%f14, %f1, %f2;
	cvt.f64.f32 	%fd14, %f14;
	atom.global.add.f64 	%fd15, [%rd47], %fd14;
$L__BB2_6:
	ret;

}
	// .globl	cross_2d
.visible .entry cross_2d(
	.param .u64 .ptr .align 1 cross_2d_param_0,
	.param .u64 .ptr .align 1 cross_2d_param_1,
	.param .u64 .ptr .align 1 cross_2d_param_2,
	.param .u64 .ptr .align 1 cross_2d_param_3,
	.param .u64 cross_2d_param_4,
	.param .u64 cross_2d_param_5,
	.param .u64 cross_2d_param_6,
	.param .u64 cross_2d_param_7,
	.param .f64 cross_2d_param_8,
	.param .u64 .ptr .align 1 cross_2d_param_9
)
{
	.reg .pred 	%p<10>;
	.reg .b32 	%r<21>;
	.reg .b32 	%f<11>;
	.reg .b64 	%rd<36>;
	.reg .b64 	%fd<15>;

	ld.param.u64 	%rd5, [cross_2d_param_0];
	ld.param.u64 	%rd6, [cross_2d_param_1];
	ld.param.u64 	%rd7, [cross_2d_param_2];
	ld.param.u64 	%rd8, [cross_2d_param_3];
	ld.param.u64 	%rd12, [cross_2d_param_4];
	ld.param.u64 	%rd13, [cross_2d_param_5];
	ld.param.u64 	%rd9, [cross_2d_param_6];
	ld.param.u64 	%rd10, [cross_2d_param_7];
	ld.param.f64 	%fd1, [cross_2d_param_8];
	ld.param.u64 	%rd11, [cross_2d_param_9];
	mov.u32 	%r3, %ntid.x;
	mov.u32 	%r4, %ctaid.x;
	mov.u32 	%r5, %tid.x;
	mad.lo.s32 	%r6, %r3, %r4, %r5;
	cvt.u64.u32 	%rd1, %r6;
	mov.u32 	%r7, %ntid.y;
	mov.u32 	%r8, %ctaid.y;
	mov.u32 	%r9, %tid.y;
	mad.lo.s32 	%r10, %r7, %r8, %r9;
	cvt.u64.u32 	%rd2, %r10;
	setp.le.s64 	%p1, %rd12, %rd1;
	setp.le.s64 	%p2, %rd13, %rd2;
	or.pred  	%p3, %p1, %p2;
	@%p3 bra 	$L__BB3_4;
	cvta.to.global.u64 	%rd15, %rd5;
	cvta.to.global.u64 	%rd16, %rd6;
	cvta.to.global.u64 	%rd17, %rd7;
	cvta.to.global.u64 	%rd18, %rd8;
	shl.b64 	%rd19, %rd1, 2;
	add.s64 	%rd20, %rd15, %rd19;
	ld.global.f32 	%f1, [%rd20];
	cvt.f64.f32 	%fd2, %f1;
	cvt.rmi.s32.f64 	%r12, %fd2;
	add.s64 	%rd21, %rd16, %rd19;
	ld.global.f32 	%f2, [%rd21];
	cvt.f64.f32 	%fd3, %f2;
	cvt.rmi.s32.f64 	%r13, %fd3;
	shl.b64 	%rd22, %rd2, 2;
	add.s64 	%rd23, %rd17, %rd22;
	ld.global.f32 	%f3, [%rd23];
	cvt.f64.f32 	%fd4, %f3;
	cvt.rmi.s32.f64 	%r14, %fd4;
	add.s64 	%rd24, %rd18, %rd22;
	ld.global.f32 	%f4, [%rd24];
	cvt.f64.f32 	%fd5, %f4;
	cvt.rmi.s32.f64 	%r15, %fd5;
	shl.b64 	%rd3, %rd10, 1;
	add.s64 	%rd4, %rd3, -1;
	add.s64 	%rd25, %rd9, -1;
	cvt.rn.f64.s64 	%fd6, %rd25;
	mul.f64 	%fd7, %fd1, %fd6;
	cvt.rmi.s32.f64 	%r16, %fd7;
	sub.s64 	%rd26, %rd4, %rd10;
	cvt.rn.f64.s64 	%fd8, %rd26;
	mul.f64 	%fd9, %fd1, %fd8;
	cvt.rmi.s32.f64 	%r17, %fd9;
	sub.s32 	%r18, %r12, %r14;
	cvt.rn.f64.s32 	%fd10, %r18;
	mul.f64 	%fd11, %fd1, %fd10;
	cvt.rn.f32.f64 	%f5, %fd11;
	sub.s32 	%r19, %r13, %r15;
	cvt.rn.f64.s32 	%fd12, %r19;
	mul.f64 	%fd13, %fd1, %fd12;
	cvt.rn.f32.f64 	%f6, %fd13;
	cvt.rn.f32.s32 	%f7, %r16;
	add.f32 	%f8, %f7, %f5;
	cvt.rzi.s32.f32 	%r20, %f8;
	cvt.rn.f32.s32 	%f9, %r17;
	add.f32 	%f10, %f9, %f6;
	cvt.rzi.s32.f32 	%r2, %f10;
	setp.lt.s32 	%p4, %r20, 0;
	cvt.s64.s32 	%rd27, %r20;
	shl.b64 	%rd28, %rd9, 1;
	setp.le.s64 	%p5, %rd28, %rd27;
	or.pred  	%p6, %p4, %p5;
	@%p6 bra 	$L__BB3_4;
	setp.lt.s32 	%p7, %r2, 0;
	cvt.s64.s32 	%rd29, %r2;
	setp.le.s64 	%p8, %rd3, %rd29;
	or.pred  	%p9, %p7, %p8;
	@%p9 bra 	$L__BB3_4;
	cvt.u64.u32 	%rd30, %r20;
	cvt.u64.u32 	%rd31, %r2;
	mad.lo.s64 	%rd32, %rd4, %rd30, %rd31;
	cvta.to.global.u64 	%rd33, %rd11;
	shl.b64 	%rd34, %rd32, 3;
	add.s64 	%rd35, %rd33, %rd34;
	atom.global.add.f64 	%fd14, [%rd35], 0d3FF0000000000000;
$L__BB3_4:
	ret;

}
	// .globl	cinteg_3d
.visible .entry cinteg_3d(
	.param .u64 .ptr .align 1 cinteg_3d_param_0,
	.param .u64 .ptr .align 1 cinteg_3d_param_1,
	.param .u64 .ptr .align 1 cinteg_3d_param_2,
	.param .u64 cinteg_3d_param_3,
	.param .u64 cinteg_3d_param_4,
	.param .u64 cinteg_3d_param_5,
	.param .u64 cinteg_3d_param_6,
	.param .f64 cinteg_3d_param_7,
	.param .u64 .ptr .align 1 cinteg_3d_param_8,
	.param .u64 .ptr .align 1 cinteg_3d_param_9
)
{
	.reg .pred 	%p<11>;
	.reg .b32 	%r<26>;
	.reg .b32 	%f<16>;
	.reg .b64 	%rd<62>;
	.reg .b64 	%fd<26>;

	ld.param.u64 	%rd8, [cinteg_3d_param_1];
	ld.param.u64 	%rd15, [cinteg_3d_param_3];
	ld.param.u64 	%rd10, [cinteg_3d_param_4];
	ld.param.u64 	%rd11, [cinteg_3d_param_5];
	ld.param.u64 	%rd13, [cinteg_3d_param_8];
	ld.param.u64 	%rd14, [cinteg_3d_param_9];
	mov.u32 	%r4, %ntid.x;
	mov.u32 	%r5, %ctaid.x;
	mov.u32 	%r6, %tid.x;
	mad.lo.s32 	%r7, %r4, %r5, %r6;
	cvt.u64.u32 	%rd1, %r7;
	mov.u32 	%r8, %ntid.y;
	mov.u32 	%r9, %ctaid.y;
	mov.u32 	%r10, %tid.y;
	mad.lo.s32 	%r11, %r8, %r9, %r10;
	cvt.u64.u32 	%rd2, %r11;
	max.s64 	%rd17, %rd1, %rd2;
	setp.ge.s64 	%p1, %rd17, %rd15;
	@%p1 bra 	$L__BB4_5;
	ld.param.f64 	%fd25, [cinteg_3d_param_7];
	ld.param.u64 	%rd61, [cinteg_3d_param_6];
	ld.param.u64 	%rd60, [cinteg_3d_param_2];
	ld.param.u64 	%rd59, [cinteg_3d_param_0];
	cvta.to.global.u64 	%rd18, %rd59;
	cvta.to.global.u64 	%rd19, %rd8;
	cvta.to.global.u64 	%rd20, %rd60;
	cvta.to.global.u64 	%rd21, %rd13;
	shl.b64 	%rd22, %rd1, 2;
	add.s64 	%rd23, %rd18, %rd22;
	ld.global.f32 	%f3, [%rd23];
	cvt.f64.f32 	%fd2, %f3;
	cvt.rmi.s32.f64 	%r13, %fd2;
	cvt.s64.s32 	%rd24, %r13;
	add.s64 	%rd25, %rd19, %rd22;
	ld.global.f32 	%f4, [%rd25];
	cvt.f64.f32 	%fd3, %f4;
	cvt.rmi.s32.f64 	%r14, %fd3;
	cvt.s64.s32 	%rd26, %r14;
	mad.lo.s64 	%rd27, %rd11, %rd24, %rd26;
	add.s64 	%rd28, %rd20, %rd22;
	ld.global.f32 	%f5, [%rd28];
	cvt.f64.f32 	%fd4, %f5;
	cvt.rmi.s32.f64 	%r15, %fd4;
	cvt.s64.s32 	%rd29, %r15;
	mad.lo.s64 	%rd30, %rd27, %rd61, %rd29;
	shl.b64 	%rd31, %rd30, 2;
	add.s64 	%rd32, %rd21, %rd31;
	ld.global.f32 	%f1, [%rd32];
	shl.b64 	%rd33, %rd2, 2;
	add.s64 	%rd34, %rd18, %rd33;
	ld.global.f32 	%f6, [%rd34];
	cvt.f64.f32 	%fd5, %f6;
	cvt.rmi.s32.f64 	%r16, %fd5;
	cvt.s64.s32 	%rd35, %r16;
	add.s64 	%rd36, %rd19, %rd33;
	ld.global.f32 	%f7, [%rd36];
	cvt.f64.f32 	%fd6, %f7;
	cvt.rmi.s32.f64 	%r17, %fd6;
	cvt.s64.s32 	%rd37, %r17;
	mad.lo.s64 	%rd38, %rd11, %rd35, %rd37;
	add.s64 	%rd39, %rd20, %rd33;
	ld.global.f32 	%f8, [%rd39];
	cvt.f64.f32 	%fd7, %f8;
	cvt.rmi.s32.f64 	%r18, %fd7;
	cvt.s64.s32 	%rd40, %r18;
	mad.lo.s64 	%rd41, %rd38, %rd61, %rd40;
	shl.b64 	%rd42, %rd41, 2;
	add.s64 	%rd43, %rd21, %rd42;
	ld.global.f32 	%f2, [%rd43];
	shl.b64 	%rd3, %rd11, 1;
	add.s64 	%rd4, %rd3, -1;
	shl.b64 	%rd5, %rd61, 1;
	add.s64 	%rd6, %rd5, -1;
	add.s64 	%rd44, %rd10, -1;
	cvt.rn.f64.s64 	%fd8, %rd44;
	mul.f64 	%fd9, %fd25, %fd8;
	cvt.rmi.s32.f64 	%r19, %fd9;
	sub.s64 	%rd45, %rd4, %rd11;
	cvt.rn.f64.s64 	%fd10, %rd45;
	mul.f64 	%fd11, %fd25, %fd10;
	cvt.rmi.s32.f64 	%r20, %fd11;
	sub.s64 	%rd46, %rd6, %rd61;
	cvt.rn.f64.s64 	%fd12, %rd46;
	mul.f64 	%fd13, %fd25, %fd12;
	cvt.rmi.s32.f64 	%r21, %fd13;
	sub.f32 	%f9, %f3, %f6;
	cvt.f64.f32 	%fd14, %f9;
	mul.f64 	%fd15, %fd25, %fd14;
	cvt.rn.f32.f64 	%f10, %fd15;
	sub.f32 	%f11, %f4, %f7;
	cvt.f64.f32 	%fd16, %f11;
	mul.f64 	%fd17, %fd25, %fd16;
	cvt.rn.f32.f64 	%f12, %fd17;
	sub.f32 	%f13, %f5, %f8;
	cvt.f64.f32 	%fd18, %f13;
	mul.f64 	%fd19, %fd25, %fd18;
	cvt.rn.f32.f64 	%f14, %fd19;
	cvt.f64.f32 	%fd20, %f10;
	cvt.rmi.s32.f64 	%r22, %fd20;
	add.s32 	%r23, %r22, %r19;
	cvt.f64.f32 	%fd21, %f12;
	cvt.rmi.s32.f64 	%r24, %fd21;
	add.s32 	%r2, %r24, %r20;
	cvt.f64.f32 	%fd22, %f14;
	cvt.rmi.s32.f64 	%r25, %fd22;
	add.s32 	%r3, %r25, %r21;
	setp.lt.s32 	%p2, %r23, 0;
	cvt.s64.s32 	%rd47, %r23;
	shl.b64 	%rd48, %rd10, 1;
	setp.le.s64 	%p3, %rd48, %rd47;
	or.pred  	%p4, %p2, %p3;
	@%p4 bra 	$L__BB4_5;
	setp.lt.s32 	%p5, %r2, 0;
	cvt.s64.s32 	%rd49, %r2;
	setp.le.s64 	%p6, %rd3, %rd49;
	or.pred  	%p7, %p5, %p6;
	@%p7 bra 	$L__BB4_5;
	setp.lt.s32 	%p8, %r3, 0;
	cvt.s64.s32 	%rd50, %r3;
	setp.le.s64 	%p9, %rd5, %rd50;
	or.pred  	%p10, %p8, %p9;
	@%p10 bra 	$L__BB4_5;
	cvt.u64.u32 	%rd51, %r23;
	cvt.u64.u32 	%rd52, %r2;
	mad.lo.s64 	%rd53, %rd4, %rd51, %rd52;
	cvt.u64.u32 	%rd54, %r3;
	mad.lo.s64 	%rd55, %rd53, %rd6, %rd54;
	cvta.to.global.u64 	%rd56, %rd14;
	shl.b64 	%rd57, %rd55, 3;
	add.s64 	%rd58, %rd56, %rd57;
	mul.f32 	%f15, %f1, %f2;
	cvt.f64.f32 	%fd23, %f15;
	atom.global.add.f64 	%fd24, [%rd58], %fd23;
$L__BB4_5:
	ret;

}
	// .globl	atomic_3d
.visible .entry atomic_3d(
	.param .u64 .ptr .align 1 atomic_3d_param_0,
	.param .u64 .ptr .align 1 atomic_3d_param_1,
	.param .u64 .ptr .align 1 atomic_3d_param_2,
	.param .u64 atomic_3d_param_3,
	.param .u64 atomic_3d_param_4,
	.param .u64 atomic_3d_param_5,
	.param .u64 atomic_3d_param_6,
	.param .u64 atomic_3d_param_7,
	.param .u64 atomic_3d_param_8,
	.param .f64 atomic_3d_param_9,
	.param .u64 .ptr .align 1 atomic_3d_param_10,
	.param .u64 .ptr .align 1 atomic_3d_param_11
)
{
	.reg .pred 	%p<12>;
	.reg .b32 	%r<30>;
	.reg .b32 	%f<12>;
	.reg .b64 	%rd<59>;
	.reg .b64 	%fd<23>;

	ld.param.u64 	%rd8, [atomic_3d_param_1];
	ld.param.u64 	%rd17, [atomic_3d_param_3];
	ld.param.u64 	%rd10, [atomic_3d_param_4];
	ld.param.u64 	%rd11, [atomic_3d_param_5];
	ld.param.u64 	%rd13, [atomic_3d_param_7];
	ld.param.u64 	%rd14, [atomic_3d_param_8];
	ld.param.f64 	%fd1, [atomic_3d_param_9];
	ld.param.u64 	%rd15, [atomic_3d_param_10];
	ld.param.u64 	%rd16, [atomic_3d_param_11];
	mov.u32 	%r7, %ntid.x;
	mov.u32 	%r8, %ctaid.x;
	mov.u32 	%r9, %tid.x;
	mad.lo.s32 	%r10, %r7, %r8, %r9;
	cvt.u64.u32 	%rd1, %r10;
	mov.u32 	%r11, %ntid.y;
	mov.u32 	%r12, %ctaid.y;
	mov.u32 	%r13, %tid.y;
	mad.lo.s32 	%r14, %r11, %r12, %r13;
	cvt.u64.u32 	%rd2, %r14;
	max.s64 	%rd19, %rd1, %rd2;
	setp.ge.s64 	%p1, %rd19, %rd17;
	@%p1 bra 	$L__BB5_7;
	ld.param.u64 	%rd57, [atomic_3d_param_2];
	ld.param.u64 	%rd56, [atomic_3d_param_0];
	cvt.u32.u64 	%r16, %rd2;
	cvta.to.global.u64 	%rd20, %rd56;
	cvta.to.global.u64 	%rd21, %rd8;
	cvta.to.global.u64 	%rd22, %rd57;
	shl.b64 	%rd23, %rd1, 2;
	add.s64 	%rd24, %rd20, %rd23;
	ld.global.f32 	%f4, [%rd24];
	cvt.f64.f32 	%fd2, %f4;
	cvt.rmi.s32.f64 	%r1, %fd2;
	add.s64 	%rd25, %rd21, %rd23;
	ld.global.f32 	%f5, [%rd25];
	cvt.f64.f32 	%fd3, %f5;
	cvt.rmi.s32.f64 	%r2, %fd3;
	add.s64 	%rd26, %rd22, %rd23;
	ld.global.f32 	%f6, [%rd26];
	cvt.f64.f32 	%fd4, %f6;
	cvt.rmi.s32.f64 	%r3, %fd4;
	shl.b64 	%rd27, %rd2, 2;
	add.s64 	%rd28, %rd20, %rd27;
	ld.global.f32 	%f1, [%rd28];
	add.s64 	%rd29, %rd21, %rd27;
	ld.global.f32 	%f2, [%rd29];
	add.s64 	%rd30, %rd22, %rd27;
	ld.global.f32 	%f3, [%rd30];
	setp.ne.s32 	%p2, %r16, 0;
	@%p2 bra 	$L__BB5_3;
	cvt.s64.s32 	%rd31, %r1;
	add.s64 	%rd32, %rd10, %rd31;
	cvt.s64.s32 	%rd33, %r2;
	add.s64 	%rd34, %rd11, %rd33;
	mad.lo.s64 	%rd35, %rd32, %rd13, %rd34;
	cvt.s64.s32 	%rd36, %r3;
	mad.lo.s64 	%rd37, %rd35, %rd14, %rd36;
	cvta.to.global.u64 	%rd38, %rd15;
	shl.b64 	%rd39, %rd37, 2;
	add.s64 	%rd40, %rd38, %rd39;
	atom.global.add.f32 	%f7, [%rd40], 0f3F800000;
$L__BB5_3:
	ld.param.u64 	%rd58, [atomic_3d_param_6];
	shl.b64 	%rd3, %rd13, 1;
	add.s64 	%rd4, %rd3, -1;
	shl.b64 	%rd5, %rd14, 1;
	add.s64 	%rd6, %rd5, -1;
	add.s64 	%rd41, %rd58, -1;
	cvt.rn.f64.s64 	%fd5, %rd41;
	mul.f64 	%fd6, %fd1, %fd5;
	cvt.rmi.s32.f64 	%r17, %fd6;
	sub.s64 	%rd42, %rd4, %rd13;
	cvt.rn.f64.s64 	%fd7, %rd42;
	mul.f64 	%fd8, %fd1, %fd7;
	cvt.rmi.s32.f64 	%r18, %fd8;
	sub.s64 	%rd43, %rd6, %rd14;
	cvt.rn.f64.s64 	%fd9, %rd43;
	mul.f64 	%fd10, %fd1, %fd9;
	cvt.rmi.s32.f64 	%r19, %fd10;
	cvt.f64.f32 	%fd11, %f1;
	cvt.rmi.s32.f64 	%r20, %fd11;
	sub.s32 	%r21, %r1, %r20;
	cvt.rn.f64.s32 	%fd12, %r21;
	mul.f64 	%fd13, %fd1, %fd12;
	cvt.rn.f32.f64 	%f8, %fd13;
	cvt.f64.f32 	%fd14, %f2;
	cvt.rmi.s32.f64 	%r22, %fd14;
	sub.s32 	%r23, %r2, %r22;
	cvt.rn.f64.s32 	%fd15, %r23;
	mul.f64 	%fd16, %fd1, %fd15;
	cvt.rn.f32.f64 	%f9, %fd16;
	cvt.f64.f32 	%fd17, %f3;
	cvt.rmi.s32.f64 	%r24, %fd17;
	sub.s32 	%r25, %r3, %r24;
	cvt.rn.f64.s32 	%fd18, %r25;
	mul.f64 	%fd19, %fd1, %fd18;
	cvt.rn.f32.f64 	%f10, %fd19;
	cvt.f64.f32 	%fd20, %f8;
	cvt.rmi.s32.f64 	%r26, %fd20;
	add.s32 	%r27, %r26, %r17;
	cvt.f64.f32 	%fd21, %f9;
	cvt.rmi.s32.f64 	%r28, %fd21;
	add.s32 	%r5, %r28, %r18;
	cvt.f64.f32 	%fd22, %f10;
	cvt.rmi.s32.f64 	%r29, %fd22;
	add.s32 	%r6, %r29, %r19;
	setp.lt.s32 	%p3, %r27, 0;
	cvt.s64.s32 	%rd44, %r27;
	shl.b64 	%rd45, %rd58, 1;
	setp.le.s64 	%p4, %rd45, %rd44;
	or.pred  	%p5, %p3, %p4;
	@%p5 bra 	$L__BB5_7;
	setp.lt.s32 	%p6, %r5, 0;
	cvt.s64.s32 	%rd46, %r5;
	setp.le.s64 	%p7, %rd3, %rd46;
	or.pred  	%p8, %p6, %p7;
	@%p8 bra 	$L__BB5_7;
	setp.lt.s32 	%p9, %r6, 0;
	cvt.s64.s32 	%rd47, %r6;
	setp.le.s64 	%p10, %rd5, %rd47;
	or.pred  	%p11, %p9, %p10;
	@%p11 bra 	$L__BB5_7;
	cvt.u64.u32 	%rd48, %r27;
	cvt.u64.u32 	%rd49, %r5;
	mad.lo.s64 	%rd50, %rd4, %rd48, %rd49;
	cvt.u64.u32 	%rd51, %r6;
	mad.lo.s64 	%rd52, %rd50, %rd6, %rd51;
	cvta.to.global.u64 	%rd53, %rd16;
	shl.b64 	%rd54, %rd52, 2;
	add.s64 	%rd55, %rd53, %rd54;
	atom.global.add.f32 	%f11, [%rd55], 0f3F800000;
$L__BB5_7:
	ret;

}
	// .globl	cross_3d
.visible .entry cross_3d(
	.param .u64 .ptr .align 1 cross_3d_param_0,
	.param .u64 .ptr .align 1 cross_3d_param_1,
	.param .u64 .ptr .align 1 cross_3d_param_2,
	.param .u64 .ptr .align 1 cross_3d_param_3,
	.param .u64 .ptr .align 1 cross_3d_param_4,
	.param .u64 .ptr .align 1 cross_3d_param_5,
	.param .u64 cross_3d_param_6,
	.param .u64 cross_3d_param_7,
	.param .u64 cross_3d_param_8,
	.param .u64 cross_3d_param_9,
	.param .u64 cross_3d_param_10,
	.param .f64 cross_3d_param_11,
	.param .u64 .ptr .align 1 cross_3d_param_12
)
{
	.reg .pred 	%p<13>;
	.reg .b32 	%r<29>;
	.reg .b32 	%f<10>;
	.reg .b64 	%rd<50>;
	.reg .b64 	%fd<24>;

	ld.param.u64 	%rd8, [cross_3d_param_1];
	ld.param.u64 	%rd9, [cross_3d_param_2];
	ld.param.u64 	%rd10, [cross_3d_param_3];
	ld.param.u64 	%rd11, [cross_3d_param_4];
	ld.param.u64 	%rd12, [cross_3d_param_5];
	ld.param.u64 	%rd17, [cross_3d_param_6];
	ld.param.u64 	%rd18, [cross_3d_param_7];
	ld.param.u64 	%rd13, [cross_3d_param_8];
	ld.param.u64 	%rd14, [cross_3d_param_9];
	ld.param.u64 	%rd15, [cross_3d_param_10];
	ld.param.f64 	%fd1, [cross_3d_param_11];
	ld.param.u64 	%rd16, [cross_3d_param_12];
	mov.u32 	%r4, %ntid.x;
	mov.u32 	%r5, %ctaid.x;
	mov.u32 	%r6, %tid.x;
	mad.lo.s32 	%r7, %r4, %r5, %r6;
	cvt.u64.u32 	%rd1, %r7;
	mov.u32 	%r8, %ntid.y;
	mov.u32 	%r9, %ctaid.y;
	mov.u32 	%r10, %tid.y;
	mad.lo.s32 	%r11, %r8, %r9, %r10;
	cvt.u64.u32 	%rd2, %r11;
	setp.le.s64 	%p1, %rd17, %rd1;
	setp.le.s64 	%p2, %rd18, %rd2;
	or.pred  	%p3, %p1, %p2;
	@%p3 bra 	$L__BB6_5;
	ld.param.u64 	%rd49, [cross_3d_param_0];
	cvta.to.global.u64 	%rd20, %rd49;
	cvta.to.global.u64 	%rd21, %rd8;
	cvta.to.global.u64 	%rd22, %rd9;
	cvta.to.global.u64 	%rd23, %rd10;
	cvta.to.global.u64 	%rd24, %rd11;
	cvta.to.global.u64 	%rd25, %rd12;
	shl.b64 	%rd26, %rd1, 2;
	add.s64 	%rd27, %rd20, %rd26;
	ld.global.f32 	%f1, [%rd27];
	cvt.f64.f32 	%fd2, %f1;
	cvt.rmi.s32.f64 	%r13, %fd2;
	add.s64 	%rd28, %rd21, %rd26;
	ld.global.f32 	%f2, [%rd28];
	cvt.f64.f32 	%fd3, %f2;
	cvt.rmi.s32.f64 	%r14, %fd3;
	add.s64 	%rd29, %rd22, %rd26;
	ld.global.f32 	%f3, [%rd29];
	cvt.f64.f32 	%fd4, %f3;
	cvt.rmi.s32.f64 	%r15, %fd4;
	shl.b64 	%rd30, %rd2, 2;
	add.s64 	%rd31, %rd23, %rd30;
	ld.global.f32 	%f4, [%rd31];
	cvt.f64.f32 	%fd5, %f4;
	cvt.rmi.s32.f64 	%r16, %fd5;
	add.s64 	%rd32, %rd24, %rd30;
	ld.global.f32 	%f5, [%rd32];
	cvt.f64.f32 	%fd6, %f5;
	cvt.rmi.s32.f64 	%r17, %fd6;
	add.s64 	%rd33, %rd25, %rd30;
	ld.global.f32 	%f6, [%rd33];
	cvt.f64.f32 	%fd7, %f6;
	cvt.rmi.s32.f64 	%r18, %fd7;
	shl.b64 	%rd3, %rd14, 1;
	add.s64 	%rd4, %rd3, -1;
	shl.b64 	%rd5, %rd15, 1;
	add.s64 	%rd6, %rd5, -1;
	add.s64 	%rd34, %rd13, -1;
	cvt.rn.f64.s64 	%fd8, %rd34;
	mul.f64 	%fd9, %fd1, %fd8;
	cvt.rmi.s32.f64 	%r19, %fd9;
	sub.s64 	%rd35, %rd4, %rd14;
	cvt.rn.f64.s64 	%fd10, %rd35;
	mul.f64 	%fd11, %fd1, %fd10;
	cvt.rmi.s32.f64 	%r20, %fd11;
	sub.s64 	%rd36, %rd6, %rd15;
	cvt.rn.f64.s64 	%fd12, %rd36;
	mul.f64 	%fd13, %fd1, %fd12;
	cvt.rmi.s32.f64 	%r21, %fd13;
	sub.s32 	%r22, %r13, %r16;
	cvt.rn.f64.s32 	%fd14, %r22;
	mul.f64 	%fd15, %fd1, %fd14;
	cvt.rn.f32.f64 	%f7, %fd15;
	sub.s32 	%r23, %r14, %r17;
	cvt.rn.f64.s32 	%fd16, %r23;
	mul.f64 	%fd17, %fd1, %fd16;
	cvt.rn.f32.f64 	%f8, %fd17;
	sub.s32 	%r24, %r15, %r18;
	cvt.rn.f64.s32 	%fd18, %r24;
	mul.f64 	%fd19, %fd1, %fd18;
	cvt.rn.f32.f64 	%f9, %fd19;
	cvt.f64.f32 	%fd20, %f7;
	cvt.rmi.s32.f64 	%r25, %fd20;
	add.s32 	%r26, %r25, %r19;
	cvt.f64.f32 	%fd21, %f8;
	cvt.rmi.s32.f64 	%r27, %fd21;
	add.s32 	%r2, %r27, %r20;
	cvt.f64.f32 	%fd22, %f9;
	cvt.rmi.s32.f64 	%r28, %fd22;
	add.s32 	%r3, %r28, %r21;
	setp.lt.s32 	%p4, %r26, 0;
	cvt.s64.s32 	%rd37, %r26;
	shl.b64 	%rd38, %rd13, 1;
	setp.le.s64 	%p5, %rd38, %rd37;
	or.pred  	%p6, %p4, %p5;
	@%p6 bra 	$L__BB6_5;
	setp.lt.s32 	%p7, %r2, 0;
	cvt.s64.s32 	%rd39, %r2;
	setp.le.s64 	%p8, %rd3, %rd39;
	or.pred  	%p9, %p7, %p8;
	@%p9 bra 	$L__BB6_5;
	setp.lt.s32 	%p10, %r3, 0;
	cvt.s64.s32 	%rd40, %r3;
	setp.le.s64 	%p11, %rd5, %rd40;
	or.pred  	%p12, %p10, %p11;
	@%p12 bra 	$L__BB6_5;
	cvt.u64.u32 	%rd41, %r26;
	cvt.u64.u32 	%rd42, %r2;
	mad.lo.s64 	%rd43, %rd4, %rd41, %rd42;
	cvt.u64.u32 	%rd44, %r3;
	mad.lo.s64 	%rd45, %rd43, %rd6, %rd44;
	cvta.to.global.u64 	%rd46, %rd16;
	shl.b64 	%rd47, %rd45, 3;
	add.s64 	%rd48, %rd46, %rd47;
	atom.global.add.f64 	%fd23, [%rd48], 0d3FF0000000000000;
$L__BB6_5:
	ret;

}
	// .globl	thresh_frame
.visible .entry thresh_frame(
	.param .u64 .ptr .align 1 thresh_frame_param_0,
	.param .u64 thresh_frame_param_1,
	.param .f64 thresh_frame_param_2,
	.param .u64 .ptr .align 1 thresh_frame_param_3
)
{
	.reg .pred 	%p<3>;
	.reg .b32 	%r<5>;
	.reg .b64 	%rd<12>;
	.reg .b64 	%fd<8>;

	ld.param.u64 	%rd3, [thresh_frame_param_0];
	ld.param.u64 	%rd5, [thresh_frame_param_1];
	ld.param.f64 	%fd3, [thresh_frame_param_2];
	ld.param.u64 	%rd4, [thresh_frame_param_3];
	mov.u32 	%r1, %ctaid.x;
	mov.u32 	%r2, %ntid.x;
	mov.u32 	%r3, %tid.x;
	mad.lo.s32 	%r4, %r1, %r2, %r3;
	cvt.s64.s32 	%rd1, %r4;
	setp.le.s64 	%p1, %rd5, %rd1;
	@%p1 bra 	$L__BB7_4;
	cvta.to.global.u64 	%rd6, %rd3;
	shl.b64 	%rd7, %rd1, 3;
	add.s64 	%rd2, %rd6, %rd7;
	ld.global.f64 	%fd7, [%rd2];
	setp.geu.f64 	%p2, %fd7, %fd3;
	@%p2 bra 	$L__BB7_3;
	mov.b64 	%rd8, 0;
	st.global.u64 	[%rd2], %rd8;
	mov.f64 	%fd7, 0d0000000000000000;
$L__BB7_3:
	cvta.to.global.u64 	%rd9, %rd4;
	add.s64 	%rd11, %rd9, %rd7;
	ld.global.f64 	%fd5, [%rd11];
	mul.f64 	%fd6, %fd5, %fd7;
	st.global.f64 	[%rd2], %fd6;
$L__BB7_4:
	ret;

}


// ===== COMPILED SASS (sm_100) =====

	.target	sm_100

	.elftype	@"ET_EXEC"


//--------------------- .note.nv.tkinfo           --------------------------
	.section	.note.nv.tkinfo,"",@"SHT_NOTE"
	.sectionflags	@"SHF_NOTE_NV_TKINFO"
	.tkinfo
        /*0018*/ 	.word	0x00000002
        /*0030*/ 	.string	""
        /*0030*/ 	.string	"ptxas"
        /*0030*/ 	.string	"Cuda compilation tools, release 13.0, V13.0.88"
        /*0030*/ 	.string	"Build cuda_13.0.r13.0/compiler.36424714_0"
        /*0030*/ 	.string	"-arch sm_100 -m 64 "



//--------------------- .note.nv.cuinfo           --------------------------
	.section	.note.nv.cuinfo,"",@"SHT_NOTE"
	.sectionflags	@"SHF_NOTE_NV_CUINFO"
        /*0018*/ 	.short	0x0002
        /*001a*/ 	.short	0x0064
        /*001c*/ 	.short	0x0082
	.zero		2


//--------------------- .nv.info                  --------------------------
	.section	.nv.info,"",@"SHT_CUDA_INFO"
	.align	4


	//----- nvinfo : EIATTR_REGCOUNT
	.align		4
        /*0000*/ 	.byte	0x04, 0x2f
        /*0002*/ 	.short	(.L_1 - .L_0)
	.align		4
.L_0:
        /*0004*/ 	.word	index@(atomic_1d)
        /*0008*/ 	.word	0x0000000c


	//----- nvinfo : EIATTR_FRAME_SIZE
	.align		4
.L_1:
        /*000c*/ 	.byte	0x04, 0x11
        /*000e*/ 	.short	(.L_3 - .L_2)
	.align		4
.L_2:
        /*0010*/ 	.word	index@(atomic_1d)
        /*0014*/ 	.word	0x00000000


	//----- nvinfo : EIATTR_REGCOUNT
	.align		4
.L_3:
        /*0018*/ 	.byte	0x04, 0x2f
        /*001a*/ 	.short	(.L_5 - .L_4)
	.align		4
.L_4:
        /*001c*/ 	.word	index@(atomic_2d)
        /*0020*/ 	.word	0x00000010


	//----- nvinfo : EIATTR_FRAME_SIZE
	.align		4
.L_5:
        /*0024*/ 	.byte	0x04, 0x11
        /*0026*/ 	.short	(.L_7 - .L_6)
	.align		4
.L_6:
        /*0028*/ 	.word	index@(atomic_2d)
        /*002c*/ 	.word	0x00000000


	//----- nvinfo : EIATTR_REGCOUNT
	.align		4
.L_7:
        /*0030*/ 	.byte	0x04, 0x2f
        /*0032*/ 	.short	(.L_9 - .L_8)
	.align		4
.L_8:
        /*0034*/ 	.word	index@(atomic_sim)
        /*0038*/ 	.word	0x00000018


	//----- nvinfo : EIATTR_FRAME_SIZE
	.align		4
.L_9:
        /*003c*/ 	.byte	0x04, 0x11
        /*003e*/ 	.short	(.L_11 - .L_10)
	.align		4
.L_10:
        /*0040*/ 	.word	index@(atomic_sim)
        /*0044*/ 	.word	0x00000000


	//----- nvinfo : EIATTR_REGCOUNT
	.align		4
.L_11:
        /*0048*/ 	.byte	0x04, 0x2f
        /*004a*/ 	.short	(.L_13 - .L_12)
	.align		4
.L_12:
        /*004c*/ 	.word	index@(cross_2d)
        /*0050*/ 	.word	0x00000012


	//----- nvinfo : EIATTR_FRAME_SIZE
	.align		4
.L_13:
        /*0054*/ 	.byte	0x04, 0x11
        /*0056*/ 	.short	(.L_15 - .L_14)
	.align		4
.L_14:
        /*0058*/ 	.word	index@(cross_2d)
        /*005c*/ 	.word	0x00000000


	//----- nvinfo : EIATTR_REGCOUNT
	.align		4
.L_15:
        /*0060*/ 	.byte	0x04, 0x2f
        /*0062*/ 	.short	(.L_17 - .L_16)
	.align		4
.L_16:
        /*0064*/ 	.word	index@(cinteg_3d)
        /*0068*/ 	.word	0x00000020


	//----- nvinfo : EIATTR_FRAME_SIZE
	.align		4
.L_17:
        /*006c*/ 	.byte	0x04, 0x11
        /*006e*/ 	.short	(.L_19 - .L_18)
	.align		4
.L_18:
        /*0070*/ 	.word	index@(cinteg_3d)
        /*0074*/ 	.word	0x00000000


	//----- nvinfo : EIATTR_REGCOUNT
	.align		4
.L_19:
        /*0078*/ 	.byte	0x04, 0x2f
        /*007a*/ 	.short	(.L_21 - .L_20)
	.align		4
.L_20:
        /*007c*/ 	.word	index@(atomic_3d)
        /*0080*/ 	.word	0x00000017


	//----- nvinfo : EIATTR_FRAME_SIZE
	.align		4
.L_21:
        /*0084*/ 	.byte	0x04, 0x11
        /*0086*/ 	.short	(.L_23 - .L_22)
	.align		4
.L_22:
        /*0088*/ 	.word	index@(atomic_3d)
        /*008c*/ 	.word	0x00000000


	//----- nvinfo : EIATTR_REGCOUNT
	.align		4
.L_23:
        /*0090*/ 	.byte	0x04, 0x2f
        /*0092*/ 	.short	(.L_25 - .L_24)
	.align		4
.L_24:
        /*0094*/ 	.word	index@(cross_3d)
        /*0098*/ 	.word	0x00000015


	//----- nvinfo : EIATTR_FRAME_SIZE
	.align		4
.L_25:
        /*009c*/ 	.byte	0x04, 0x11
        /*009e*/ 	.short	(.L_27 - .L_26)
	.align		4
.L_26:
        /*00a0*/ 	.word	index@(cross_3d)
        /*00a4*/ 	.word	0x00000000


	//----- nvinfo : EIATTR_REGCOUNT
	.align		4
.L_27:
        /*00a8*/ 	.byte	0x04, 0x2f
        /*00aa*/ 	.short	(.L_29 - .L_28)
	.align		4
.L_28:
        /*00ac*/ 	.word	index@(thresh_frame)
        /*00b0*/ 	.word	0x0000000c


	//----- nvinfo : EIATTR_FRAME_SIZE
	.align		4
.L_29:
        /*00b4*/ 	.byte	0x04, 0x11
        /*00b6*/ 	.short	(.L_31 - .L_30)
	.align		4
.L_30:
        /*00b8*/ 	.word	index@(thresh_frame)
        /*00bc*/ 	.word	0x00000000


	//----- nvinfo : EIATTR_MIN_STACK_SIZE
	.align		4
.L_31:
        /*00c0*/ 	.byte	0x04, 0x12
        /*00c2*/ 	.short	(.L_33 - .L_32)
	.align		4
.L_32:
        /*00c4*/ 	.word	index@(thresh_frame)
        /*00c8*/ 	.word	0x00000000


	//----- nvinfo : EIATTR_MIN_STACK_SIZE
	.align		4
.L_33:
        /*00cc*/ 	.byte	0x04, 0x12
        /*00ce*/ 	.short	(.L_35 - .L_34)
	.align		4
.L_34:
        /*00d0*/ 	.word	index@(cross_3d)
        /*00d4*/ 	.word	0x00000000


	//----- nvinfo : EIATTR_MIN_STACK_SIZE
	.align		4
.L_35:
        /*00d8*/ 	.byte	0x04, 0x12
        /*00da*/ 	.short	(.L_37 - .L_36)
	.align		4
.L_36:
        /*00dc*/ 	.word	index@(atomic_3d)
        /*00e0*/ 	.word	0x00000000


	//----- nvinfo : EIATTR_MIN_STACK_SIZE
	.align		4
.L_37:
        /*00e4*/ 	.byte	0x04, 0x12
        /*00e6*/ 	.short	(.L_39 - .L_38)
	.align		4
.L_38:
        /*00e8*/ 	.word	index@(cinteg_3d)
        /*00ec*/ 	.word	0x00000000


	//----- nvinfo : EIATTR_MIN_STACK_SIZE
	.align		4
.L_39:
        /*00f0*/ 	.byte	0x04, 0x12
        /*00f2*/ 	.short	(.L_41 - .L_40)
	.align		4
.L_40:
        /*00f4*/ 	.word	index@(cross_2d)
        /*00f8*/ 	.word	0x00000000


	//----- nvinfo : EIATTR_MIN_STACK_SIZE
	.align		4
.L_41:
        /*00fc*/ 	.byte	0x04, 0x12
        /*00fe*/ 	.short	(.L_43 - .L_42)
	.align		4
.L_42:
        /*0100*/ 	.word	index@(atomic_sim)
        /*0104*/ 	.word	0x00000000


	//----- nvinfo : EIATTR_MIN_STACK_SIZE
	.align		4
.L_43:
        /*0108*/ 	.byte	0x04, 0x12
        /*010a*/ 	.short	(.L_45 - .L_44)
	.align		4
.L_44:
        /*010c*/ 	.word	index@(atomic_2d)
        /*0110*/ 	.word	0x00000000


	//----- nvinfo : EIATTR_MIN_STACK_SIZE
	.align		4
.L_45:
        /*0114*/ 	.byte	0x04, 0x12
        /*0116*/ 	.short	(.L_47 - .L_46)
	.align		4
.L_46:
        /*0118*/ 	.word	index@(atomic_1d)
        /*011c*/ 	.word	0x00000000
.L_47:


//--------------------- .nv.compat                --------------------------
	.section	.nv.compat,"",@"SHT_CUDA_COMPAT_INFO"
	.align	4
        /*0000*/ 	.byte	0x02, 0x09, 0x00, 0x00, 0x02, 0x02, 0x01, 0x00, 0x02, 0x05, 0x05, 0x00, 0x03, 0x07, 0x01, 0x01
        /*0010*/ 	.byte	0x02, 0x03, 0x00, 0x00, 0x02, 0x06, 0x01, 0x00, 0x04, 0x0b, 0x08, 0x00, 0x01, 0x00, 0x00, 0x00
        /*0020*/ 	.byte	0x00, 0x00, 0x00, 0x00


//--------------------- .nv.info.thresh_frame     --------------------------
	.section	.nv.info.thresh_frame,"",@"SHT_CUDA_INFO"
	.sectionflags	@""
	.align	4


	//----- nvinfo : EIATTR_CUDA_API_VERSION
	.align		4
        /*0000*/ 	.byte	0x04, 0x37
        /*0002*/ 	.short	(.L_49 - .L_48)
.L_48:
        /*0004*/ 	.word	0x00000082


	//----- nvinfo : EIATTR_KPARAM_INFO
	.align		4
.L_49:
        /*0008*/ 	.byte	0x04, 0x17
        /*000a*/ 	.short	(.L_51 - .L_50)
.L_50:
        /*000c*/ 	.word	0x00000000
        /*0010*/ 	.short	0x0003
        /*0012*/ 	.short	0x0018
        /*0014*/ 	.byte	0x00, 0xf5, 0x21, 0x00


	//----- nvinfo : EIATTR_KPARAM_INFO
	.align		4
.L_51:
        /*0018*/ 	.byte	0x04, 0x17
        /*001a*/ 	.short	(.L_53 - .L_52)
.L_52:
        /*001c*/ 	.word	0x00000000
        /*0020*/ 	.short	0x0002
        /*0022*/ 	.short	0x0010
        /*0024*/ 	.byte	0x00, 0xf0, 0x21, 0x00


	//----- nvinfo : EIATTR_KPARAM_INFO
	.align		4
.L_53:
        /*0028*/ 	.byte	0x04, 0x17
        /*002a*/ 	.short	(.L_55 - .L_54)
.L_54:
        /*002c*/ 	.word	0x00000000
        /*0030*/ 	.short	0x0001
        /*0032*/ 	.short	0x0008
        /*0034*/ 	.byte	0x00, 0xf0, 0x21, 0x00


	//----- nvinfo : EIATTR_KPARAM_INFO
	.align		4
.L_55:
        /*0038*/ 	.byte	0x04, 0x17
        /*003a*/ 	.short	(.L_57 - .L_56)
.L_56:
        /*003c*/ 	.word	0x00000000
        /*0040*/ 	.short	0x0000
        /*0042*/ 	.short	0x0000
        /*0044*/ 	.byte	0x00, 0xf5, 0x21, 0x00


	//----- nvinfo : EIATTR_SPARSE_MMA_MASK
	.align		4
.L_57:
        /*0048*/ 	.byte	0x03, 0x50
        /*004a*/ 	.short	0x0000


	//----- nvinfo : EIATTR_MAXREG_COUNT
	.align		4
        /*004c*/ 	.byte	0x03, 0x1b
        /*004e*/ 	.short	0x00ff


	//----- nvinfo : EIATTR_MERCURY_ISA_VERSION
	.align		4
        /*0050*/ 	.byte	0x03, 0x5f
        /*0052*/ 	.short	0x0101


	//----- nvinfo : EIATTR_VRC_CTA_INIT_COUNT
	.align		4
        /*0054*/ 	.byte	0x02, 0x4a
	.zero		1
	.zero		1


	//----- nvinfo : EIATTR_EXIT_INSTR_OFFSETS
	.align		4
        /*0058*/ 	.byte	0x04, 0x1c
        /*005a*/ 	.short	(.L_59 - .L_58)


	//   ....[0]....
.L_58:
        /*005c*/ 	.word	0x00000090


	//   ....[1]....
        /*0060*/ 	.word	0x000001b0


	//----- nvinfo : EIATTR_CBANK_PARAM_SIZE
	.align		4
.L_59:
        /*0064*/ 	.byte	0x03, 0x19
        /*0066*/ 	.short	0x0020


	//----- nvinfo : EIATTR_PARAM_CBANK
	.align		4
        /*0068*/ 	.byte	0x04, 0x0a
        /*006a*/ 	.short	(.L_61 - .L_60)
	.align		4
.L_60:
        /*006c*/ 	.word	index@(.nv.constant0.thresh_frame)
        /*0070*/ 	.short	0x0380
        /*0072*/ 	.short	0x0020


	//----- nvinfo : EIATTR_SW_WAR
	.align		4
.L_61:
        /*0074*/ 	.byte	0x04, 0x36
        /*0076*/ 	.short	(.L_63 - .L_62)
.L_62:
        /*0078*/ 	.word	0x00000008
.L_63:


//--------------------- .nv.info.cross_3d         --------------------------
	.section	.nv.info.cross_3d,"",@"SHT_CUDA_INFO"
	.sectionflags	@""
	.align	4


	//----- nvinfo : EIATTR_CUDA_API_VERSION
	.align		4
        /*0000*/ 	.byte	0x04, 0x37
        /*0002*/ 	.short	(.L_65 - .L_64)
.L_64:
        /*0004*/ 	.word	0x00000082


	//----- nvinfo : EIATTR_KPARAM_INFO
	.align		4
.L_65:
        /*0008*/ 	.byte	0x04, 0x17
        /*000a*/ 	.short	(.L_67 - .L_66)
.L_66:
        /*000c*/ 	.word	0x00000000
        /*0010*/ 	.short	0x000c
        /*0012*/ 	.short	0x0060
        /*0014*/ 	.byte	0x00, 0xf5, 0x21, 0x00


	//----- nvinfo : EIATTR_KPARAM_INFO
	.align		4
.L_67:
        /*0018*/ 	.byte	0x04, 0x17
        /*001a*/ 	.short	(.L_69 - .L_68)
.L_68:
        /*001c*/ 	.word	0x00000000
        /*0020*/ 	.short	0x000b
        /*0022*/ 	.short	0x0058
        /*0024*/ 	.byte	0x00, 0xf0, 0x21, 0x00


	//----- nvinfo : EIATTR_KPARAM_INFO
	.align		4
.L_69:
        /*0028*/ 	.byte	0x04, 0x17
        /*002a*/ 	.short	(.L_71 - .L_70)
.L_70:
        /*002c*/ 	.word	0x00000000
        /*0030*/ 	.short	0x000a
        /*0032*/ 	.short	0x0050
        /*0034*/ 	.byte	0x00, 0xf0, 0x21, 0x00


	//----- nvinfo : EIATTR_KPARAM_INFO
	.align		4
.L_71:
        /*0038*/ 	.byte	0x04, 0x17
        /*003a*/ 	.short	(.L_73 - .L_72)
.L_72:
        /*003c*/ 	.word	0x00000000
        /*0040*/ 	.short	0x0009
        /*0042*/ 	.short	0x0048
        /*0044*/ 	.byte	0x00, 0xf0, 0x21, 0x00


	//----- nvinfo : EIATTR_KPARAM_INFO
	.align		4
.L_73:
        /*0048*/ 	.byte	0x04, 0x17
        /*004a*/ 	.short	(.L_75 - .L_74)
.L_74:
        /*004c*/ 	.word	0x00000000
        /*0050*/ 	.short	0x0008
        /*0052*/ 	.short	0x0040
        /*0054*/ 	.byte	0x00, 0xf0, 0x21, 0x00


	//----- nvinfo : EIATTR_KPARAM_INFO
	.align		4
.L_75:
        /*0058*/ 	.byte	0x04, 0x17
        /*005a*/ 	.short	(.L_77 - .L_76)
.L_76:
        /*005c*/ 	.word	0x00000000
        /*0060*/ 	.short	0x0007
        /*0062*/ 	.short	0x0038
        /*0064*/ 	.byte	0x00, 0xf0, 0x21, 0x00


	//----- nvinfo : EIATTR_KPARAM_INFO
	.align		4
.L_77:
        /*0068*/ 	.byte	0x04, 0x17
        /*006a*/ 	.short	(.L_79 - .L_78)
.L_78:
        /*006c*/ 	.word	0x00000000
        /*0070*/ 	.short	0x0006
        /*0072*/ 	.short	0x0030
        /*0074*/ 	.byte	0x00, 0xf0, 0x21, 0x00


	//----- nvinfo : EIATTR_KPARAM_INFO
	.align		4
.L_79:
        /*0078*/ 	.byte	0x04, 0x17
        /*007a*/ 	.short	(.L_81 - .L_80)
.L_80:
        /*007c*/ 	.word	0x00000000
        /*0080*/ 	.short	0x0005
        /*0082*/ 	.short	0x0028
        /*0084*/ 	.byte	0x00, 0xf5, 0x21, 0x00


	//----- nvinfo : EIATTR_KPARAM_INFO
	.align		4
.L_81:
        /*0088*/ 	.byte	0x04, 0x17
        /*008a*/ 	.short	(.L_83 - .L_82)
.L_82:
        /*008c*/ 	.word	0x00000000
        /*0090*/ 	.short	0x0004
        /*0092*/ 	.short	0x0020
        /*0094*/ 	.byte	0x00, 0xf5, 0x21, 0x00


	//----- nvinfo : EIATTR_KPARAM_INFO
	.align		4
.L_83:
        /*0098*/ 	.byte	0x04, 0x17
        /*009a*/ 	.short	(.L_85 - .L_84)
.L_84:
        /*009c*/ 	.word	0x00000000
        /*00a0*/ 	.short	0x0003
        /*00a2*/ 	.short	0x0018
        /*00a4*/ 	.byte	0x00, 0xf5, 0x21, 0x00


	//----- nvinfo : EIATTR_KPARAM_INFO
	.align		4
.L_85:
        /*00a8*/ 	.byte	0x04, 0x17
        /*00aa*/ 	.short	(.L_87 - .L_86)
.L_86:
        /*00ac*/ 	.word	0x00000000
        /*00b0*/ 	.short	0x0002
        /*00b2*/ 	.short	0x0010
        /*00b4*/ 	.byte	0x00, 0xf5, 0x21, 0x00


	//----- nvinfo : EIATTR_KPARAM_INFO
	.align		4
.L_87:
        /*00b8*/ 	.byte	0x04, 0x17
        /*00ba*/ 	.short	(.L_89 - .L_88)
.L_88:
        /*00bc*/ 	.word	0x00000000
        /*00c0*/ 	.short	0x0001
        /*00c2*/ 	.short	0x0008
        /*00c4*/ 	.byte	0x00, 0xf5, 0x21, 0x00


	//----- nvinfo : EIATTR_KPARAM_INFO
	.align		4
.L_89:
        /*00c8*/ 	.byte	0x04, 0x17
        /*00ca*/ 	.short	(.L_91 - .L_90)
.L_90:
        /*00cc*/ 	.word	0x00000000
        /*00d0*/ 	.short	0x0000
        /*00d2*/ 	.short	0x0000
        /*00d4*/ 	.byte	0x00, 0xf5, 0x21, 0x00


	//----- nvinfo : EIATTR_SPARSE_MMA_MASK
	.align		4
.L_91:
        /*00d8*/ 	.byte	0x03, 0x50
        /*00da*/ 	.short	0x0000


	//----- nvinfo : EIATTR_MAXREG_COUNT
	.align		4
        /*00dc*/ 	.byte	0x03, 0x1b
        /*00de*/ 	.short	0x00ff


	//----- nvinfo : EIATTR_MERCURY_ISA_VERSION
	.align		4
        /*00e0*/ 	.byte	0x03, 0x5f
        /*00e2*/ 	.short	0x0101


	//----- nvinfo : EIATTR_VRC_CTA_INIT_COUNT
	.align		4
        /*00e4*/ 	.byte	0x02, 0x4a
	.zero		1
	.zero		1


	//----- nvinfo : EIATTR_EXIT_INSTR_OFFSETS
	.align		4
        /*00e8*/ 	.byte	0x04, 0x1c
        /*00ea*/ 	.short	(.L_93 - .L_92)


	//   ....[0]....
.L_92:
        /*00ec*/ 	.word	0x000000e0


	//   ....[1]....
        /*00f0*/ 	.word	0x000006a0


	//   ....[2]....
        /*00f4*/ 	.word	0x00000710


	//   ....[3]....
        /*00f8*/ 	.word	0x00000770


	//   ....[4]....
        /*00fc*/ 	.word	0x00000870


	//----- nvinfo : EIATTR_CBANK_PARAM_SIZE
	.align		4
.L_93:
        /*0100*/ 	.byte	0x03, 0x19
        /*0102*/ 	.short	0x0068


	//----- nvinfo : EIATTR_PARAM_CBANK
	.align		4
        /*0104*/ 	.byte	0x04, 0x0a
        /*0106*/ 	.short	(.L_95 - .L_94)
	.align		4
.L_94:
        /*0108*/ 	.word	index@(.nv.constant0.cross_3d)
        /*010c*/ 	.short	0x0380
        /*010e*/ 	.short	0x0068


	//----- nvinfo : EIATTR_SW_WAR
	.align		4
.L_95:
        /*0110*/ 	.byte	0x04, 0x36
        /*0112*/ 	.short	(.L_97 - .L_96)
.L_96:
        /*0114*/ 	.word	0x00000008
.L_97:


//--------------------- .nv.info.atomic_3d        --------------------------
	.section	.nv.info.atomic_3d,"",@"SHT_CUDA_INFO"
	.sectionflags	@""
	.align	4


	//----- nvinfo : EIATTR_CUDA_API_VERSION
	.align		4
        /*0000*/ 	.byte	0x04, 0x37
        /*0002*/ 	.short	(.L_99 - .L_98)
.L_98:
        /*0004*/ 	.word	0x00000082


	//----- nvinfo : EIATTR_KPARAM_INFO
	.align		4
.L_99:
        /*0008*/ 	.byte	0x04, 0x17
        /*000a*/ 	.short	(.L_101 - .L_100)
.L_100:
        /*000c*/ 	.word	0x00000000
        /*0010*/ 	.short	0x000b
        /*0012*/ 	.short	0x0058
        /*0014*/ 	.byte	0x00, 0xf5, 0x21, 0x00


	//----- nvinfo : EIATTR_KPARAM_INFO
	.align		4
.L_101:
        /*0018*/ 	.byte	0x04, 0x17
        /*001a*/ 	.short	(.L_103 - .L_102)
.L_102:
        /*001c*/ 	.word	0x00000000
        /*0020*/ 	.short	0x000a
        /*0022*/ 	.short	0x0050
        /*0024*/ 	.byte	0x00, 0xf5, 0x21, 0x00


	//----- nvinfo : EIATTR_KPARAM_INFO
	.align		4
.L_103:
        /*0028*/ 	.byte	0x04, 0x17
        /*002a*/ 	.short	(.L_105 - .L_104)
.L_104:
        /*002c*/ 	.word	0x00000000
        /*0030*/ 	.short	0x0009
        /*0032*/ 	.short	0x0048
        /*0034*/ 	.byte	0x00, 0xf0, 0x21, 0x00


	//----- nvinfo : EIATTR_KPARAM_INFO
	.align		4
.L_105:
        /*0038*/ 	.byte	0x04, 0x17
        /*003a*/ 	.short	(.L_107 - .L_106)
.L_106:
        /*003c*/ 	.word	0x00000000
        /*0040*/ 	.short	0x0008
        /*0042*/ 	.short	0x0040
        /*0044*/ 	.byte	0x00, 0xf0, 0x21, 0x00


	//----- nvinfo : EIATTR_KPARAM_INFO
	.align		4
.L_107:
        /*0048*/ 	.byte	0x04, 0x17
        /*004a*/ 	.short	(.L_109 - .L_108)
.L_108:
        /*004c*/ 	.word	0x00000000
        /*0050*/ 	.short	0x0007
        /*0052*/ 	.short	0x0038
        /*0054*/ 	.byte	0x00, 0xf0, 0x21, 0x00


	//----- nvinfo : EIATTR_KPARAM_INFO
	.align		4
.L_109:
        /*0058*/ 	.byte	0x04, 0x17
        /*005a*/ 	.short	(.L_111 - .L_110)
.L_110:
        /*005c*/ 	.word	0x00000000
        /*0060*/ 	.short	0x0006
        /*0062*/ 	.short	0x0030
        /*0064*/ 	.byte	0x00, 0xf0, 0x21, 0x00


	//----- nvinfo : EIATTR_KPARAM_INFO
	.align		4
.L_111:
        /*0068*/ 	.byte	0x04, 0x17
        /*006a*/ 	.short	(.L_113 - .L_112)
.L_112:
        /*006c*/ 	.word	0x00000000
        /*0070*/ 	.short	0x0005
        /*0072*/ 	.short	0x0028
        /*0074*/ 	.byte	0x00, 0xf0, 0x21, 0x00


	//----- nvinfo : EIATTR_KPARAM_INFO
	.align		4
.L_113:
        /*0078*/ 	.byte	0x04, 0x17
        /*007a*/ 	.short	(.L_115 - .L_114)
.L_114:
        /*007c*/ 	.word	0x00000000
        /*0080*/ 	.short	0x0004
        /*0082*/ 	.short	0x0020
        /*0084*/ 	.byte	0x00, 0xf0, 0x21, 0x00


	//----- nvinfo : EIATTR_KPARAM_INFO
	.align		4
.L_115:
        /*0088*/ 	.byte	0x04, 0x17
        /*008a*/ 	.short	(.L_117 - .L_116)
.L_116:
        /*008c*/ 	.word	0x00000000
        /*0090*/ 	.short	0x0003
        /*0092*/ 	.short	0x0018
        /*0094*/ 	.byte	0x00, 0xf0, 0x21, 0x00


	//----- nvinfo : EIATTR_KPARAM_INFO
	.align		4
.L_117:
        /*0098*/ 	.byte	0x04, 0x17
        /*009a*/ 	.short	(.L_119 - .L_118)
.L_118:
        /*009c*/ 	.word	0x00000000
        /*00a0*/ 	.short	0x0002
        /*00a2*/ 	.short	0x0010
        /*00a4*/ 	.byte	0x00, 0xf5, 0x21, 0x00


	//----- nvinfo : EIATTR_KPARAM_INFO
	.align		4
.L_119:
        /*00a8*/ 	.byte	0x04, 0x17
        /*00aa*/ 	.short	(.L_121 - .L_120)
.L_120:
        /*00ac*/ 	.word	0x00000000
        /*00b0*/ 	.short	0x0001
        /*00b2*/ 	.short	0x0008
        /*00b4*/ 	.byte	0x00, 0xf5, 0x21, 0x00


	//----- nvinfo : EIATTR_KPARAM_INFO
	.align		4
.L_121:
        /*00b8*/ 	.byte	0x04, 0x17
        /*00ba*/ 	.short	(.L_123 - .L_122)
.L_122:
        /*00bc*/ 	.word	0x00000000
        /*00c0*/ 	.short	0x0000
        /*00c2*/ 	.short	0x0000
        /*00c4*/ 	.byte	0x00, 0xf5, 0x21, 0x00


	//----- nvinfo : EIATTR_SPARSE_MMA_MASK
	.align		4
.L_123:
        /*00c8*/ 	.byte	0x03, 0x50
        /*00ca*/ 	.short	0x0000


	//----- nvinfo : EIATTR_MAXREG_COUNT
	.align		4
        /*00cc*/ 	.byte	0x03, 0x1b
        /*00ce*/ 	.short	0x00ff


	//----- nvinfo : EIATTR_MERCURY_ISA_VERSION
	.align		4
        /*00d0*/ 	.byte	0x03, 0x5f
        /*00d2*/ 	.short	0x0101


	//----- nvinfo : EIATTR_VRC_CTA_INIT_COUNT
	.align		4
        /*00d4*/ 	.byte	0x02, 0x4a
	.zero		1
	.zero		1


	//----- nvinfo : EIATTR_EXIT_INSTR_OFFSETS
	.align		4
        /*00d8*/ 	.byte	0x04, 0x1c
        /*00da*/ 	.short	(.L_125 - .L_124)


	//   ....[0]....
.L_124:
        /*00dc*/ 	.word	0x000000f0


	//   ....[1]....
        /*00e0*/ 	.word	0x00000830


	//   ....[2]....
        /*00e4*/ 	.word	0x000008a0


	//   ....[3]....
        /*00e8*/ 	.word	0x00000900


	//   ....[4]....
        /*00ec*/ 	.word	0x000009f0


	//----- nvinfo : EIATTR_CRS_STACK_SIZE
	.align		4
.L_125:
        /*00f0*/ 	.byte	0x04, 0x1e
        /*00f2*/ 	.short	(.L_127 - .L_126)
.L_126:
        /*00f4*/ 	.word	0x00000000


	//----- nvinfo : EIATTR_CBANK_PARAM_SIZE
	.align		4
.L_127:
        /*00f8*/ 	.byte	0x03, 0x19
        /*00fa*/ 	.short	0x0060


	//----- nvinfo : EIATTR_PARAM_CBANK
	.align		4
        /*00fc*/ 	.byte	0x04, 0x0a
        /*00fe*/ 	.short	(.L_129 - .L_128)
	.align		4
.L_128:
        /*0100*/ 	.word	index@(.nv.constant0.atomic_3d)
        /*0104*/ 	.short	0x0380
        /*0106*/ 	.short	0x0060


	//----- nvinfo : EIATTR_SW_WAR
	.align		4
.L_129:
        /*0108*/ 	.byte	0x04, 0x36
        /*010a*/ 	.short	(.L_131 - .L_130)
.L_130:
        /*010c*/ 	.word	0x00000008
.L_131:


//--------------------- .nv.info.cinteg_3d        --------------------------
	.section	.nv.info.cinteg_3d,"",@"SHT_CUDA_INFO"
	.sectionflags	@""
	.align	4


	//----- nvinfo : EIATTR_CUDA_API_VERSION
	.align		4
        /*0000*/ 	.byte	0x04, 0x37
        /*0002*/ 	.short	(.L_133 - .L_132)
.L_132:
        /*0004*/ 	.word	0x00000082


	//----- nvinfo : EIATTR_KPARAM_INFO
	.align		4
.L_133:
        /*0008*/ 	.byte	0x04, 0x17
        /*000a*/ 	.short	(.L_135 - .L_134)
.L_134:
        /*000c*/ 	.word	0x00000000
        /*0010*/ 	.short	0x0009
        /*0012*/ 	.short	0x0048
        /*0014*/ 	.byte	0x00, 0xf5, 0x21, 0x00


	//----- nvinfo : EIATTR_KPARAM_INFO
	.align		4
.L_135:
        /*0018*/ 	.byte	0x04, 0x17
        /*001a*/ 	.short	(.L_137 - .L_136)
.L_136:
        /*001c*/ 	.word	0x00000000
        /*0020*/ 	.short	0x0008
        /*0022*/ 	.short	0x0040
        /*0024*/ 	.byte	0x00, 0xf5, 0x21, 0x00


	//----- nvinfo : EIATTR_KPARAM_INFO
	.align		4
.L_137:
        /*0028*/ 	.byte	0x04, 0x17
        /*002a*/ 	.short	(.L_139 - .L_138)
.L_138:
        /*002c*/ 	.word	0x00000000
        /*0030*/ 	.short	0x0007
        /*0032*/ 	.short	0x0038
        /*0034*/ 	.byte	0x00, 0xf0, 0x21, 0x00


	//----- nvinfo : EIATTR_KPARAM_INFO
	.align		4
.L_139:
        /*0038*/ 	.byte	0x04, 0x17
        /*003a*/ 	.short	(.L_141 - .L_140)
.L_140:
        /*003c*/ 	.word	0x00000000
        /*0040*/ 	.short	0x0006
        /*0042*/ 	.short	0x0030
        /*0044*/ 	.byte	0x00, 0xf0, 0x21, 0x00


	//----- nvinfo : EIATTR_KPARAM_INFO
	.align		4
.L_141:
        /*0048*/ 	.byte	0x04, 0x17
        /*004a*/ 	.short	(.L_143 - .L_142)
.L_142:
        /*004c*/ 	.word	0x00000000
        /*0050*/ 	.short	0x0005
        /*0052*/ 	.short	0x0028
        /*0054*/ 	.byte	0x00, 0xf0, 0x21, 0x00


	//----- nvinfo : EIATTR_KPARAM_INFO
	.align		4
.L_143:
        /*0058*/ 	.byte	0x04, 0x17
        /*005a*/ 	.short	(.L_145 - .L_144)
.L_144:
        /*005c*/ 	.word	0x00000000
        /*0060*/ 	.short	0x0004
        /*0062*/ 	.short	0x0020
        /*0064*/ 	.byte	0x00, 0xf0, 0x21, 0x00


	//----- nvinfo : EIATTR_KPARAM_INFO
	.align		4
.L_145:
        /*0068*/ 	.byte	0x04, 0x17
        /*006a*/ 	.short	(.L_147 - .L_146)
.L_146:
        /*006c*/ 	.word	0x00000000
        /*0070*/ 	.short	0x0003
        /*0072*/ 	.short	0x0018
        /*0074*/ 	.byte	0x00, 0xf0, 0x21, 0x00


	//----- nvinfo : EIATTR_KPARAM_INFO
	.align		4
.L_147:
        /*0078*/ 	.byte	0x04, 0x17
        /*007a*/ 	.short	(.L_149 - .L_148)
.L_148:
        /*007c*/ 	.word	0x00000000
        /*0080*/ 	.short	0x0002
        /*0082*/ 	.short	0x0010
        /*0084*/ 	.byte	0x00, 0xf5, 0x21, 0x00


	//----- nvinfo : EIATTR_KPARAM_INFO
	.align		4
.L_149:
        /*0088*/ 	.byte	0x04, 0x17
        /*008a*/ 	.short	(.L_151 - .L_150)
.L_150:
        /*008c*/ 	.word	0x00000000
        /*0090*/ 	.short	0x0001
        /*0092*/ 	.short	0x0008
        /*0094*/ 	.byte	0x00, 0xf5, 0x21, 0x00


	//----- nvinfo : EIATTR_KPARAM_INFO
	.align		4
.L_151:
        /*0098*/ 	.byte	0x04, 0x17
        /*009a*/ 	.short	(.L_153 - .L_152)
.L_152:
        /*009c*/ 	.word	0x00000000
        /*00a0*/ 	.short	0x0000
        /*00a2*/ 	.short	0x0000
        /*00a4*/ 	.byte	0x00, 0xf5, 0x21, 0x00


	//----- nvinfo : EIATTR_SPARSE_MMA_MASK
	.align		4
.L_153:
        /*00a8*/ 	.byte	0x03, 0x50
        /*00aa*/ 	.short	0x0000


	//----- nvinfo : EIATTR_MAXREG_COUNT
	.align		4
        /*00ac*/ 	.byte	0x03, 0x1b
        /*00ae*/ 	.short	0x00ff


	//----- nvinfo : EIATTR_MERCURY_ISA_VERSION
	.align		4
        /*00b0*/ 	.byte	0x03, 0x5f
        /*00b2*/ 	.short	0x0101


	//----- nvinfo : EIATTR_VRC_CTA_INIT_COUNT
	.align		4
        /*00b4*/ 	.byte	0x02, 0x4a
	.zero		1
	.zero		1


	//----- nvinfo : EIATTR_EXIT_INSTR_OFFSETS
	.align		4
        /*00b8*/ 	.byte	0x04, 0x1c
        /*00ba*/ 	.short	(.L_155 - .L_154)


	//   ....[0]....
.L_154:
        /*00bc*/ 	.word	0x000000f0


	//   ....[1]....
        /*00c0*/ 	.word	0x00000850


	//   ....[2]....
        /*00c4*/ 	.word	0x000008c0


	//   ....[3]....
        /*00c8*/ 	.word	0x00000920


	//   ....[4]....
        /*00cc*/ 	.word	0x00000a40


	//----- nvinfo : EIATTR_CBANK_PARAM_SIZE
	.align		4
.L_155:
        /*00d0*/ 	.byte	0x03, 0x19
        /*00d2*/ 	.short	0x0050


	//----- nvinfo : EIATTR_PARAM_CBANK
	.align		4
        /*00d4*/ 	.byte	0x04, 0x0a
        /*00d6*/ 	.short	(.L_157 - .L_156)
	.align		4
.L_156:
        /*00d8*/ 	.word	index@(.nv.constant0.cinteg_3d)
        /*00dc*/ 	.short	0x0380
        /*00de*/ 	.short	0x0050


	//----- nvinfo : EIATTR_SW_WAR
	.align		4
.L_157:
        /*00e0*/ 	.byte	0x04, 0x36
        /*00e2*/ 	.short	(.L_159 - .L_158)
.L_158:
        /*00e4*/ 	.word	0x00000008
.L_159:


//--------------------- .nv.info.cross_2d         --------------------------
	.section	.nv.info.cross_2d,"",@"SHT_CUDA_INFO"
	.sectionflags	@""
	.align	4


	//----- nvinfo : EIATTR_CUDA_API_VERSION
	.align		4
        /*0000*/ 	.byte	0x04, 0x37
        /*0002*/ 	.short	(.L_161 - .L_160)
.L_160:
        /*0004*/ 	.word	0x00000082


	//----- nvinfo : EIATTR_KPARAM_INFO
	.align		4
.L_161:
        /*0008*/ 	.byte	0x04, 0x17
        /*000a*/ 	.short	(.L_163 - .L_162)
.L_162:
        /*000c*/ 	.word	0x00000000
        /*0010*/ 	.short	0x0009
        /*0012*/ 	.short	0x0048
        /*0014*/ 	.byte	0x00, 0xf5, 0x21, 0x00


	//----- nvinfo : EIATTR_KPARAM_INFO
	.align		4
.L_163:
        /*0018*/ 	.byte	0x04, 0x17
        /*001a*/ 	.short	(.L_165 - .L_164)
.L_164:
        /*001c*/ 	.word	0x00000000
        /*0020*/ 	.short	0x0008
        /*0022*/ 	.short	0x0040
        /*0024*/ 	.byte	0x00, 0xf0, 0x21, 0x00


	//----- nvinfo : EIATTR_KPARAM_INFO
	.align		4
.L_165:
        /*0028*/ 	.byte	0x04, 0x17
        /*002a*/ 	.short	(.L_167 - .L_166)
.L_166:
        /*002c*/ 	.word	0x00000000
        /*0030*/ 	.short	0x0007
        /*0032*/ 	.short	0x0038
        /*0034*/ 	.byte	0x00, 0xf0, 0x21, 0x00


	//----- nvinfo : EIATTR_KPARAM_INFO
	.align		4
.L_167:
        /*0038*/ 	.byte	0x04, 0x17
        /*003a*/ 	.short	(.L_169 - .L_168)
.L_168:
        /*003c*/ 	.word	0x00000000
        /*0040*/ 	.short	0x0006
        /*0042*/ 	.short	0x0030
        /*0044*/ 	.byte	0x00, 0xf0, 0x21, 0x00


	//----- nvinfo : EIATTR_KPARAM_INFO
	.align		4
.L_169:
        /*0048*/ 	.byte	0x04, 0x17
        /*004a*/ 	.short	(.L_171 - .L_170)
.L_170:
        /*004c*/ 	.word	0x00000000
        /*0050*/ 	.short	0x0005
        /*0052*/ 	.short	0x0028
        /*0054*/ 	.byte	0x00, 0xf0, 0x21, 0x00


	//----- nvinfo : EIATTR_KPARAM_INFO
	.align		4
.L_171:
        /*0058*/ 	.byte	0x04, 0x17
        /*005a*/ 	.short	(.L_173 - .L_172)
.L_172:
        /*005c*/ 	.word	0x00000000
        /*0060*/ 	.short	0x0004
        /*0062*/ 	.short	0x0020
        /*0064*/ 	.byte	0x00, 0xf0, 0x21, 0x00


	//----- nvinfo : EIATTR_KPARAM_INFO
	.align		4
.L_173:
        /*0068*/ 	.byte	0x04, 0x17
        /*006a*/ 	.short	(.L_175 - .L_174)
.L_174:
        /*006c*/ 	.word	0x00000000
        /*0070*/ 	.short	0x0003
        /*0072*/ 	.short	0x0018
        /*0074*/ 	.byte	0x00, 0xf5, 0x21, 0x00


	//----- nvinfo : EIATTR_KPARAM_INFO
	.align		4
.L_175:
        /*0078*/ 	.byte	0x04, 0x17
        /*007a*/ 	.short	(.L_177 - .L_176)
.L_176:
        /*007c*/ 	.word	0x00000000
        /*0080*/ 	.short	0x0002
        /*0082*/ 	.short	0x0010
        /*0084*/ 	.byte	0x00, 0xf5, 0x21, 0x00


	//----- nvinfo : EIATTR_KPARAM_INFO
	.align		4
.L_177:
        /*0088*/ 	.byte	0x04, 0x17
        /*008a*/ 	.short	(.L_179 - .L_178)
.L_178:
        /*008c*/ 	.word	0x00000000
        /*0090*/ 	.short	0x0001
        /*0092*/ 	.short	0x0008
        /*0094*/ 	.byte	0x00, 0xf5, 0x21, 0x00


	//----- nvinfo : EIATTR_KPARAM_INFO
	.align		4
.L_179:
        /*0098*/ 	.byte	0x04, 0x17
        /*009a*/ 	.short	(.L_181 - .L_180)
.L_180:
        /*009c*/ 	.word	0x00000000
        /*00a0*/ 	.short	0x0000
        /*00a2*/ 	.short	0x0000
        /*00a4*/ 	.byte	0x00, 0xf5, 0x21, 0x00


	//----- nvinfo : EIATTR_SPARSE_MMA_MASK
	.align		4
.L_181:
        /*00a8*/ 	.byte	0x03, 0x50
        /*00aa*/ 	.short	0x0000


	//----- nvinfo : EIATTR_MAXREG_COUNT
	.align		4
        /*00ac*/ 	.byte	0x03, 0x1b
        /*00ae*/ 	.short	0x00ff


	//----- nvinfo : EIATTR_MERCURY_ISA_VERSION
	.align		4
        /*00b0*/ 	.byte	0x03, 0x5f
        /*00b2*/ 	.short	0x0101


	//----- nvinfo : EIATTR_VRC_CTA_INIT_COUNT
	.align		4
        /*00b4*/ 	.byte	0x02, 0x4a
	.zero		1
	.zero		1


	//----- nvinfo : EIATTR_EXIT_INSTR_OFFSETS
	.align		4
        /*00b8*/ 	.byte	0x04, 0x1c
        /*00ba*/ 	.short	(.L_183 - .L_182)


	//   ....[0]....
.L_182:
        /*00bc*/ 	.word	0x000000e0


	//   ....[1]....
        /*00c0*/ 	.word	0x000004e0


	//   ....[2]....
        /*00c4*/ 	.word	0x00000550


	//   ....[3]....
        /*00c8*/ 	.word	0x00000600


	//----- nvinfo : EIATTR_CBANK_PARAM_SIZE
	.align		4
.L_183:
        /*00cc*/ 	.byte	0x03, 0x19
        /*00ce*/ 	.short	0x0050


	//----- nvinfo : EIATTR_PARAM_CBANK
	.align		4
        /*00d0*/ 	.byte	0x04, 0x0a
        /*00d2*/ 	.short	(.L_185 - .L_184)
	.align		4
.L_184:
        /*00d4*/ 	.word	index@(.nv.constant0.cross_2d)
        /*00d8*/ 	.short	0x0380
        /*00da*/ 	.short	0x0050


	//----- nvinfo : EIATTR_SW_WAR
	.align		4
.L_185:
        /*00dc*/ 	.byte	0x04, 0x36
        /*00de*/ 	.short	(.L_187 - .L_186)
.L_186:
        /*00e0*/ 	.word	0x00000008
.L_187:


//--------------------- .nv.info.atomic_sim       --------------------------
	.section	.nv.info.atomic_sim,"",@"SHT_CUDA_INFO"
	.sectionflags	@""
	.align	4


	//----- nvinfo : EIATTR_CUDA_API_VERSION
	.align		4
        /*0000*/ 	.byte	0x04, 0x37
        /*0002*/ 	.short	(.L_189 - .L_188)
.L_188:
        /*0004*/ 	.word	0x00000082


	//----- nvinfo : EIATTR_KPARAM_INFO
	.align		4
.L_189:
        /*0008*/ 	.byte	0x04, 0x17
        /*000a*/ 	.short	(.L_191 - .L_190)
.L_190:
        /*000c*/ 	.word	0x00000000
        /*0010*/ 	.short	0x0008
        /*0012*/ 	.short	0x0040
        /*0014*/ 	.byte	0x00, 0xf5, 0x21, 0x00


	//----- nvinfo : EIATTR_KPARAM_INFO
	.align		4
.L_191:
        /*0018*/ 	.byte	0x04, 0x17
        /*001a*/ 	.short	(.L_193 - .L_192)
.L_192:
        /*001c*/ 	.word	0x00000000
        /*0020*/ 	.short	0x0007
        /*0022*/ 	.short	0x0038
        /*0024*/ 	.byte	0x00, 0xf5, 0x21, 0x00


	//----- nvinfo : EIATTR_KPARAM_INFO
	.align		4
.L_193:
        /*0028*/ 	.byte	0x04, 0x17
        /*002a*/ 	.short	(.L_195 - .L_194)
.L_194:
        /*002c*/ 	.word	0x00000000
        /*0030*/ 	.short	0x0006
        /*0032*/ 	.short	0x0030
        /*0034*/ 	.byte	0x00, 0xf5, 0x21, 0x00


	//----- nvinfo : EIATTR_KPARAM_INFO
	.align		4
.L_195:
        /*0038*/ 	.byte	0x04, 0x17
        /*003a*/ 	.short	(.L_197 - .L_196)
.L_196:
        /*003c*/ 	.word	0x00000000
        /*0040*/ 	.short	0x0005
        /*0042*/ 	.short	0x0028
        /*0044*/ 	.byte	0x00, 0xf0, 0x21, 0x00


	//----- nvinfo : EIATTR_KPARAM_INFO
	.align		4
.L_197:
        /*0048*/ 	.byte	0x04, 0x17
        /*004a*/ 	.short	(.L_199 - .L_198)
.L_198:
        /*004c*/ 	.word	0x00000000
        /*0050*/ 	.short	0x0004
        /*0052*/ 	.short	0x0020
        /*0054*/ 	.byte	0x00, 0xf0, 0x21, 0x00


	//----- nvinfo : EIATTR_KPARAM_INFO
	.align		4
.L_199:
        /*0058*/ 	.byte	0x04, 0x17
        /*005a*/ 	.short	(.L_201 - .L_200)
.L_200:
        /*005c*/ 	.word	0x00000000
        /*0060*/ 	.short	0x0003
        /*0062*/ 	.short	0x0018
        /*0064*/ 	.byte	0x00, 0xf0, 0x21, 0x00


	//----- nvinfo : EIATTR_KPARAM_INFO
	.align		4
.L_201:
        /*0068*/ 	.byte	0x04, 0x17
        /*006a*/ 	.short	(.L_203 - .L_202)
.L_202:
        /*006c*/ 	.word	0x00000000
        /*0070*/ 	.short	0x0002
        /*0072*/ 	.short	0x0010
        /*0074*/ 	.byte	0x00, 0xf0, 0x21, 0x00


	//----- nvinfo : EIATTR_KPARAM_INFO
	.align		4
.L_203:
        /*0078*/ 	.byte	0x04, 0x17
        /*007a*/ 	.short	(.L_205 - .L_204)
.L_204:
        /*007c*/ 	.word	0x00000000
        /*0080*/ 	.short	0x0001
        /*0082*/ 	.short	0x0008
        /*0084*/ 	.byte	0x00, 0xf5, 0x21, 0x00


	//----- nvinfo : EIATTR_KPARAM_INFO
	.align		4
.L_205:
        /*0088*/ 	.byte	0x04, 0x17
        /*008a*/ 	.short	(.L_207 - .L_206)
.L_206:
        /*008c*/ 	.word	0x00000000
        /*0090*/ 	.short	0x0000
        /*0092*/ 	.short	0x0000
        /*0094*/ 	.byte	0x00, 0xf5, 0x21, 0x00


	//----- nvinfo : EIATTR_SPARSE_MMA_MASK
	.align		4
.L_207:
        /*0098*/ 	.byte	0x03, 0x50
        /*009a*/ 	.short	0x0000


	//----- nvinfo : EIATTR_MAXREG_COUNT
	.align		4
        /*009c*/ 	.byte	0x03, 0x1b
        /*009e*/ 	.short	0x00ff


	//----- nvinfo : EIATTR_MERCURY_ISA_VERSION
	.align		4
        /*00a0*/ 	.byte	0x03, 0x5f
        /*00a2*/ 	.short	0x0101


	//----- nvinfo : EIATTR_VRC_CTA_INIT_COUNT
	.align		4
        /*00a4*/ 	.byte	0x02, 0x4a
	.zero		1
	.zero		1


	//----- nvinfo : EIATTR_EXIT_INSTR_OFFSETS
	.align		4
        /*00a8*/ 	.byte	0x04, 0x1c
        /*00aa*/ 	.short	(.L_209 - .L_208)


	//   ....[0]....
.L_208:
        /*00ac*/ 	.word	0x000000f0


	//   ....[1]....
        /*00b0*/ 	.word	0x000006d0


	//   ....[2]....
        /*00b4*/ 	.word	0x00000740


	//   ....[3]....
        /*00b8*/ 	.word	0x000007f0


	//----- nvinfo : EIATTR_CRS_STACK_SIZE
	.align		4
.L_209:
        /*00bc*/ 	.byte	0x04, 0x1e
        /*00be*/ 	.short	(.L_211 - .L_210)
.L_210:
        /*00c0*/ 	.word	0x00000000


	//----- nvinfo : EIATTR_CBANK_PARAM_SIZE
	.align		4
.L_211:
        /*00c4*/ 	.byte	0x03, 0x19
        /*00c6*/ 	.short	0x0048


	//----- nvinfo : EIATTR_PARAM_CBANK
	.align		4
        /*00c8*/ 	.byte	0x04, 0x0a
        /*00ca*/ 	.short	(.L_213 - .L_212)
	.align		4
.L_212:
        /*00cc*/ 	.word	index@(.nv.constant0.atomic_sim)
        /*00d0*/ 	.short	0x0380
        /*00d2*/ 	.short	0x0048


	//----- nvinfo : EIATTR_SW_WAR
	.align		4
.L_213:
        /*00d4*/ 	.byte	0x04, 0x36
        /*00d6*/ 	.short	(.L_215 - .L_214)
.L_214:
        /*00d8*/ 	.word	0x00000008
.L_215:


//--------------------- .nv.info.atomic_2d        --------------------------
	.section	.nv.info.atomic_2d,"",@"SHT_CUDA_INFO"
	.sectionflags	@""
	.align	4


	//----- nvinfo : EIATTR_CUDA_API_VERSION
	.align		4
        /*0000*/ 	.byte	0x04, 0x37
        /*0002*/ 	.short	(.L_217 - .L_216)
.L_216:
        /*0004*/ 	.word	0x00000082


	//----- nvinfo : EIATTR_KPARAM_INFO
	.align		4
.L_217:
        /*0008*/ 	.byte	0x04, 0x17
        /*000a*/ 	.short	(.L_219 - .L_218)
.L_218:
        /*000c*/ 	.word	0x00000000
        /*0010*/ 	.short	0x0007
        /*0012*/ 	.short	0x0038
        /*0014*/ 	.byte	0x00, 0xf5, 0x21, 0x00


	//----- nvinfo : EIATTR_KPARAM_INFO
	.align		4
.L_219:
        /*0018*/ 	.byte	0x04, 0x17
        /*001a*/ 	.short	(.L_221 - .L_220)
.L_220:
        /*001c*/ 	.word	0x00000000
        /*0020*/ 	.short	0x0006
        /*0022*/ 	.short	0x0030
        /*0024*/ 	.byte	0x00, 0xf5, 0x21, 0x00


	//----- nvinfo : EIATTR_KPARAM_INFO
	.align		4
.L_221:
        /*0028*/ 	.byte	0x04, 0x17
        /*002a*/ 	.short	(.L_223 - .L_222)
.L_222:
        /*002c*/ 	.word	0x00000000
        /*0030*/ 	.short	0x0005
        /*0032*/ 	.short	0x0028
        /*0034*/ 	.byte	0x00, 0xf0, 0x21, 0x00


	//----- nvinfo : EIATTR_KPARAM_INFO
	.align		4
.L_223:
        /*0038*/ 	.byte	0x04, 0x17
        /*003a*/ 	.short	(.L_225 - .L_224)
.L_224:
        /*003c*/ 	.word	0x00000000
        /*0040*/ 	.short	0x0004
        /*0042*/ 	.short	0x0020
        /*0044*/ 	.byte	0x00, 0xf0, 0x21, 0x00


	//----- nvinfo : EIATTR_KPARAM_INFO
	.align		4
.L_225:
        /*0048*/ 	.byte	0x04, 0x17
        /*004a*/ 	.short	(.L_227 - .L_226)
.L_226:
        /*004c*/ 	.word	0x00000000
        /*0050*/ 	.short	0x0003
        /*0052*/ 	.short	0x0018
        /*0054*/ 	.byte	0x00, 0xf0, 0x21, 0x00


	//----- nvinfo : EIATTR_KPARAM_INFO
	.align		4
.L_227:
        /*0058*/ 	.byte	0x04, 0x17
        /*005a*/ 	.short	(.L_229 - .L_228)
.L_228:
        /*005c*/ 	.word	0x00000000
        /*0060*/ 	.short	0x0002
        /*0062*/ 	.short	0x0010
        /*0064*/ 	.byte	0x00, 0xf0, 0x21, 0x00


	//----- nvinfo : EIATTR_KPARAM_INFO
	.align		4
.L_229:
        /*0068*/ 	.byte	0x04, 0x17
        /*006a*/ 	.short	(.L_231 - .L_230)
.L_230:
        /*006c*/ 	.word	0x00000000
        /*0070*/ 	.short	0x0001
        /*0072*/ 	.short	0x0008
        /*0074*/ 	.byte	0x00, 0xf5, 0x21, 0x00


	//----- nvinfo : EIATTR_KPARAM_INFO
	.align		4
.L_231:
        /*0078*/ 	.byte	0x04, 0x17
        /*007a*/ 	.short	(.L_233 - .L_232)
.L_232:
        /*007c*/ 	.word	0x00000000
        /*0080*/ 	.short	0x0000
        /*0082*/ 	.short	0x0000
        /*0084*/ 	.byte	0x00, 0xf5, 0x21, 0x00


	//----- nvinfo : EIATTR_SPARSE_MMA_MASK
	.align		4
.L_233:
        /*0088*/ 	.byte	0x03, 0x50
        /*008a*/ 	.short	0x0000


	//----- nvinfo : EIATTR_MAXREG_COUNT
	.align		4
        /*008c*/ 	.byte	0x03, 0x1b
        /*008e*/ 	.short	0x00ff


	//----- nvinfo : EIATTR_MERCURY_ISA_VERSION
	.align		4
        /*0090*/ 	.byte	0x03, 0x5f
        /*0092*/ 	.short	0x0101


	//----- nvinfo : EIATTR_VRC_CTA_INIT_COUNT
	.align		4
        /*0094*/ 	.byte	0x02, 0x4a
	.zero		1
	.zero		1


	//----- nvinfo : EIATTR_EXIT_INSTR_OFFSETS
	.align		4
        /*0098*/ 	.byte	0x04, 0x1c
        /*009a*/ 	.short	(.L_235 - .L_234)


	//   ....[0]....
.L_234:
        /*009c*/ 	.word	0x000000f0


	//   ....[1]....
        /*00a0*/ 	.word	0x000005f0


	//   ....[2]....
        /*00a4*/ 	.word	0x00000660


	//   ....[3]....
        /*00a8*/ 	.word	0x00000710


	//----- nvinfo : EIATTR_CRS_STACK_SIZE
	.align		4
.L_235:
        /*00ac*/ 	.byte	0x04, 0x1e
        /*00ae*/ 	.short	(.L_237 - .L_236)
.L_236:
        /*00b0*/ 	.word	0x00000000


	//----- nvinfo : EIATTR_CBANK_PARAM_SIZE
	.align		4
.L_237:
        /*00b4*/ 	.byte	0x03, 0x19
        /*00b6*/ 	.short	0x0040


	//----- nvinfo : EIATTR_PARAM_CBANK
	.align		4
        /*00b8*/ 	.byte	0x04, 0x0a
        /*00ba*/ 	.short	(.L_239 - .L_238)
	.align		4
.L_238:
        /*00bc*/ 	.word	index@(.nv.constant0.atomic_2d)
        /*00c0*/ 	.short	0x0380
        /*00c2*/ 	.short	0x0040


	//----- nvinfo : EIATTR_SW_WAR
	.align		4
.L_239:
        /*00c4*/ 	.byte	0x04, 0x36
        /*00c6*/ 	.short	(.L_241 - .L_240)
.L_240:
        /*00c8*/ 	.word	0x00000008
.L_241:


//--------------------- .nv.info.atomic_1d        --------------------------
	.section	.nv.info.atomic_1d,"",@"SHT_CUDA_INFO"
	.sectionflags	@""
	.align	4


	//----- nvinfo : EIATTR_CUDA_API_VERSION
	.align		4
        /*0000*/ 	.byte	0x04, 0x37
        /*0002*/ 	.short	(.L_243 - .L_242)
.L_242:
        /*0004*/ 	.word	0x00000082


	//----- nvinfo : EIATTR_KPARAM_INFO
	.align		4
.L_243:
        /*0008*/ 	.byte	0x04, 0x17
        /*000a*/ 	.short	(.L_245 - .L_244)
.L_244:
        /*000c*/ 	.word	0x00000000
        /*0010*/ 	.short	0x0004
        /*0012*/ 	.short	0x0020
        /*0014*/ 	.byte	0x00, 0xf5, 0x21, 0x00


	//----- nvinfo : EIATTR_KPARAM_INFO
	.align		4
.L_245:
        /*0018*/ 	.byte	0x04, 0x17
        /*001a*/ 	.short	(.L_247 - .L_246)
.L_246:
        /*001c*/ 	.word	0x00000000
        /*0020*/ 	.short	0x0003
        /*0022*/ 	.short	0x0018
        /*0024*/ 	.byte	0x00, 0xf0, 0x21, 0x00


	//----- nvinfo : EIATTR_KPARAM_INFO
	.align		4
.L_247:
        /*0028*/ 	.byte	0x04, 0x17
        /*002a*/ 	.short	(.L_249 - .L_248)
.L_248:
        /*002c*/ 	.word	0x00000000
        /*0030*/ 	.short	0x0002
        /*0032*/ 	.short	0x0010
        /*0034*/ 	.byte	0x00, 0xf0, 0x21, 0x00


	//----- nvinfo : EIATTR_KPARAM_INFO
	.align		4
.L_249:
        /*0038*/ 	.byte	0x04, 0x17
        /*003a*/ 	.short	(.L_251 - .L_250)
.L_250:
        /*003c*/ 	.word	0x00000000
        /*0040*/ 	.short	0x0001
        /*0042*/ 	.short	0x0008
        /*0044*/ 	.byte	0x00, 0xf0, 0x21, 0x00


	//----- nvinfo : EIATTR_KPARAM_INFO
	.align		4
.L_251:
        /*0048*/ 	.byte	0x04, 0x17
        /*004a*/ 	.short	(.L_253 - .L_252)
.L_252:
        /*004c*/ 	.word	0x00000000
        /*0050*/ 	.short	0x0000
        /*0052*/ 	.short	0x0000
        /*0054*/ 	.byte	0x00, 0xf5, 0x21, 0x00


	//----- nvinfo : EIATTR_SPARSE_MMA_MASK
	.align		4
.L_253:
        /*0058*/ 	.byte	0x03, 0x50
        /*005a*/ 	.short	0x0000


	//----- nvinfo : EIATTR_MAXREG_COUNT
	.align		4
        /*005c*/ 	.byte	0x03, 0x1b
        /*005e*/ 	.short	0x00ff


	//----- nvinfo : EIATTR_MERCURY_ISA_VERSION
	.align		4
        /*0060*/ 	.byte	0x03, 0x5f
        /*0062*/ 	.short	0x0101


	//----- nvinfo : EIATTR_VRC_CTA_INIT_COUNT
	.align		4
        /*0064*/ 	.byte	0x02, 0x4a
	.zero		1
	.zero		1


	//----- nvinfo : EIATTR_EXIT_INSTR_OFFSETS
	.align		4
        /*0068*/ 	.byte	0x04, 0x1c
        /*006a*/ 	.short	(.L_255 - .L_254)


	//   ....[0]....
.L_254:
        /*006c*/ 	.word	0x000000f0


	//   ....[1]....
        /*0070*/ 	.word	0x000002a0


	//   ....[2]....
        /*0074*/ 	.word	0x00000300


	//----- nvinfo : EIATTR_CBANK_PARAM_SIZE
	.align		4
.L_255:
        /*0078*/ 	.byte	0x03, 0x19
        /*007a*/ 	.short	0x0028


	//----- nvinfo : EIATTR_PARAM_CBANK
	.align		4
        /*007c*/ 	.byte	0x04, 0x0a
        /*007e*/ 	.short	(.L_257 - .L_256)
	.align		4
.L_256:
        /*0080*/ 	.word	index@(.nv.constant0.atomic_1d)
        /*0084*/ 	.short	0x0380
        /*0086*/ 	.short	0x0028


	//----- nvinfo : EIATTR_SW_WAR
	.align		4
.L_257:
        /*0088*/ 	.byte	0x04, 0x36
        /*008a*/ 	.short	(.L_259 - .L_258)
.L_258:
        /*008c*/ 	.word	0x00000008
.L_259:


//--------------------- .nv.callgraph             --------------------------
	.section	.nv.callgraph,"",@"SHT_CUDA_CALLGRAPH"
	.align	4
	.sectionentsize	8
	.align		4
        /*0000*/ 	.word	0x00000000
	.align		4
        /*0004*/ 	.word	0xffffffff
	.align		4
        /*0008*/ 	.word	0x00000000
	.align		4
        /*000c*/ 	.word	0xfffffffe
	.align		4
        /*0010*/ 	.word	0x00000000
	.align		4
        /*0014*/ 	.word	0xfffffffd
	.align		4
        /*0018*/ 	.word	0x00000000
	.align		4
        /*001c*/ 	.word	0xfffffffc


//--------------------- .text.thresh_frame        --------------------------
	.section	.text.thresh_frame,"ax",@progbits
	.align	128
        .global         thresh_frame
        .type           thresh_frame,@function
        .size           thresh_frame,(.L_x_14 - thresh_frame)
        .other          thresh_frame,@"STO_CUDA_ENTRY STV_DEFAULT"
thresh_frame:
.text.thresh_frame:
[----:B------:R-:W-:Y:S01]  /*0000*/  LDC R1, c[0x0][0x37c] ;  /* 0x0000df00ff017b82 */ /* 0x000fe20000000800 */
[----:B------:R-:W0:Y:S07]  /*0010*/  S2R R3, SR_TID.X ;  /* 0x0000000000037919 */ /* 0x000e2e0000002100 */
[----:B------:R-:W0:Y:S01]  /*0020*/  S2UR UR4, SR_CTAID.X ;  /* 0x00000000000479c3 */ /* 0x000e220000002500 */
[----:B------:R-:W1:Y:S07]  /*0030*/  LDCU.64 UR6, c[0x0][0x388] ;  /* 0x00007100ff0677ac */ /* 0x000e6e0008000a00 */
[----:B------:R-:W0:Y:S02]  /*0040*/  LDC R0, c[0x0][0x360] ;  /* 0x0000d800ff007b82 */ /* 0x000e240000000800 */
[----:B0-----:R-:W-:-:S05]  /*0050*/  IMAD R0, R0, UR4, R3 ;  /* 0x0000000400007c24 */ /* 0x001fca000f8e0203 */
[----:B-1----:R-:W-:Y:S02]  /*0060*/  ISETP.GE.U32.AND P0, PT, R0, UR6, PT ;  /* 0x0000000600007c0c */ /* 0x002fe4000bf06070 */
[----:B------:R-:W-:-:S04]  /*0070*/  SHF.R.S32.HI R3, RZ, 0x1f, R0 ;  /* 0x0000001fff037819 */ /* 0x000fc80000011400 */
[----:B------:R-:W-:-:S13]  /*0080*/  ISETP.GE.AND.EX P0, PT, R3, UR7, PT, P0 ;  /* 0x0000000703007c0c */ /* 0x000fda000bf06300 */
[----:B------:R-:W-:Y:S05]  /*0090*/  @P0 EXIT ;  /* 0x000000000000094d */ /* 0x000fea0003800000 */
[----:B------:R-:W0:Y:S01]  /*00a0*/  LDCU.64 UR6, c[0x0][0x380] ;  /* 0x00007000ff0677ac */ /* 0x000e220008000a00 */
[C---:B------:R-:W-:Y:S01]  /*00b0*/  IMAD.SHL.U32 R8, R0.reuse, 0x8, RZ ;  /* 0x0000000800087824 */ /* 0x040fe200078e00ff */
[----:B------:R-:W-:Y:S01]  /*00c0*/  SHF.L.U64.HI R0, R0, 0x3, R3 ;  /* 0x0000000300007819 */ /* 0x000fe20000010203 */
[----:B------:R-:W1:Y:S01]  /*00d0*/  LDCU.64 UR4, c[0x0][0x358] ;  /* 0x00006b00ff0477ac */ /* 0x000e620008000a00 */
[----:B------:R-:W2:Y:S02]  /*00e0*/  LDCU.64 UR8, c[0x0][0x398] ;  /* 0x00007300ff0877ac */ /* 0x000ea40008000a00 */
[----:B0-----:R-:W-:-:S04]  /*00f0*/  IADD3 R2, P0, PT, R8, UR6, RZ ;  /* 0x0000000608027c10 */ /* 0x001fc8000ff1e0ff */
[----:B------:R-:W-:Y:S01]  /*0100*/  IADD3.X R3, PT, PT, R0, UR7, RZ, P0, !PT ;  /* 0x0000000700037c10 */ /* 0x000fe200087fe4ff */
[----:B------:R-:W0:Y:S04]  /*0110*/  LDCU.64 UR6, c[0x0][0x390] ;  /* 0x00007200ff0677ac */ /* 0x000e280008000a00 */
[----:B-1----:R-:W0:Y:S01]  /*0120*/  LDG.E.64 R4, desc[UR4][R2.64] ;  /* 0x0000000402047981 */ /* 0x002e22000c1e1b00 */
[----:B--2---:R-:W-:-:S04]  /*0130*/  IADD3 R8, P1, PT, R8, UR8, RZ ;  /* 0x0000000808087c10 */ /* 0x004fc8000ff3e0ff */
[----:B------:R-:W-:Y:S01]  /*0140*/  IADD3.X R9, PT, PT, R0, UR9, RZ, P1, !PT ;  /* 0x0000000900097c10 */ /* 0x000fe20008ffe4ff */
[----:B0-----:R-:W-:-:S14]  /*0150*/  DSETP.GEU.AND P0, PT, R4, UR6, PT ;  /* 0x0000000604007e2a */ /* 0x001fdc000bf0e000 */
[----:B------:R-:W-:Y:S04]  /*0160*/  @!P0 STG.E.64 desc[UR4][R2.64], RZ ;  /* 0x000000ff02008986 */ /* 0x000fe8000c101b04 */
[----:B------:R-:W2:Y:S01]  /*0170*/  LDG.E.64 R6, desc[UR4][R8.64] ;  /* 0x0000000408067981 */ /* 0x000ea2000c1e1b00 */
[----:B------:R-:W-:-:S06]  /*0180*/  @!P0 CS2R R4, SRZ ;  /* 0x0000000000048805 */ /* 0x000fcc000001ff00 */
[----:B--2---:R-:W-:-:S07]  /*0190*/  DMUL R6, R6, R4 ;  /* 0x0000000406067228 */ /* 0x004fce0000000000 */
[----:B------:R-:W-:Y:S01]  /*01a0*/  STG.E.64 desc[UR4][R2.64], R6 ;  /* 0x0000000602007986 */ /* 0x000fe2000c101b04 */
[----:B------:R-:W-:Y:S05]  /*01b0*/  EXIT ;  /* 0x000000000000794d */ /* 0x000fea0003800000 */
.L_x_0:
[----:B------:R-:W-:-:S00]  /*01c0*/  BRA `(.L_x_0) ;  /* 0xfffffffc00fc7947 */ /* 0x000fc0000383ffff */
[----:B------:R-:W-:-:S00]  /*01d0*/  NOP ;  /* 0x0000000000007918 */ /* 0x000fc00000000000 */
        /* <DEDUP_REMOVED lines=10> */
.L_x_14:


//--------------------- .text.cross_3d            --------------------------
	.section	.text.cross_3d,"ax",@progbits
	.align	128
        .global         cross_3d
        .type           cross_3d,@function
        .size           cross_3d,(.L_x_15 - cross_3d)
        .other          cross_3d,@"STO_CUDA_ENTRY STV_DEFAULT"
cross_3d:
.text.cross_3d:
[----:B------:R-:W-:Y:S01]  /*0000*/  LDC R1, c[0x0][0x37c] ;  /* 0x0000df00ff017b82 */ /* 0x000fe20000000800 */
[----:B------:R-:W0:Y:S01]  /*0010*/  S2R R4, SR_CTAID.Y ;  /* 0x0000000000047919 */ /* 0x000e220000002600 */
[----:B------:R-:W1:Y:S01]  /*0020*/  LDCU UR4, c[0x0][0x360] ;  /* 0x00006c00ff0477ac */ /* 0x000e620008000800 */
[----:B------:R-:W0:Y:S01]  /*0030*/  S2R R5, SR_TID.Y ;  /* 0x0000000000057919 */ /* 0x000e220000002200 */
[----:B------:R-:W0:Y:S01]  /*0040*/  LDCU UR5, c[0x0][0x364] ;  /* 0x00006c80ff0577ac */ /* 0x000e220008000800 */
[----:B------:R-:W1:Y:S01]  /*0050*/  S2R R0, SR_CTAID.X ;  /* 0x0000000000007919 */ /* 0x000e620000002500 */
[----:B------:R-:W2:Y:S01]  /*0060*/  LDCU.128 UR8, c[0x0][0x3b0] ;  /* 0x00007600ff0877ac */ /* 0x000ea20008000c00 */
[----:B------:R-:W1:Y:S01]  /*0070*/  S2R R3, SR_TID.X ;  /* 0x0000000000037919 */ /* 0x000e620000002100 */
[----:B0-----:R-:W-:-:S05]  /*0080*/  IMAD R4, R4, UR5, R5 ;  /* 0x0000000504047c24 */ /* 0x001fca000f8e0205 */
[----:B--2---:R-:W-:Y:S01]  /*0090*/  ISETP.GE.U32.AND P1, PT, R4, UR10, PT ;  /* 0x0000000a04007c0c */ /* 0x004fe2000bf26070 */
[----:B-1----:R-:W-:-:S03]  /*00a0*/  IMAD R0, R0, UR4, R3 ;  /* 0x0000000400007c24 */ /* 0x002fc6000f8e0203 */
[----:B------:R-:W-:Y:S02]  /*00b0*/  ISETP.GE.AND.EX P1, PT, RZ, UR11, PT, P1 ;  /* 0x0000000bff007c0c */ /* 0x000fe4000bf26310 */
[----:B------:R-:W-:-:S04]  /*00c0*/  ISETP.GE.U32.AND P0, PT, R0, UR8, PT ;  /* 0x0000000800007c0c */ /* 0x000fc8000bf06070 */
[----:B------:R-:W-:-:S13]  /*00d0*/  ISETP.GE.OR.EX P0, PT, RZ, UR9, P1, P0 ;  /* 0x00000009ff007c0c */ /* 0x000fda0008f06700 */
[----:B------:R-:W-:Y:S05]  /*00e0*/  @P0 EXIT ;  /* 0x000000000000094d */ /* 0x000fea0003800000 */
[----:B------:R-:W0:Y:S01]  /*00f0*/  LDCU.128 UR8, c[0x0][0x380] ;  /* 0x00007000ff0877ac */ /* 0x000e220008000c00 */
[----:B------:R-:W-:Y:S01]  /*0100*/  IMAD.SHL.U32 R8, R0, 0x4, RZ ;  /* 0x0000000400087824 */ /* 0x000fe200078e00ff */
[----:B------:R-:W-:Y:S01]  /*0110*/  SHF.R.U32.HI R9, RZ, 0x1e, R0 ;  /* 0x0000001eff097819 */ /* 0x000fe20000011600 */
[----:B------:R-:W-:Y:S01]  /*0120*/  IMAD.SHL.U32 R11, R4, 0x4, RZ ;  /* 0x00000004040b7824 */ /* 0x000fe200078e00ff */
[----:B------:R-:W1:Y:S01]  /*0130*/  LDCU.128 UR12, c[0x0][0x390] ;  /* 0x00007200ff0c77ac */ /* 0x000e620008000c00 */
[----:B------:R-:W-:Y:S01]  /*0140*/  SHF.R.U32.HI R14, RZ, 0x1e, R4 ;  /* 0x0000001eff0e7819 */ /* 0x000fe20000011604 */
[----:B------:R-:W2:Y:S01]  /*0150*/  LDCU.64 UR6, c[0x0][0x358] ;  /* 0x00006b00ff0677ac */ /* 0x000ea20008000a00 */
[----:B------:R-:W3:Y:S01]  /*0160*/  LDCU.128 UR16, c[0x0][0x3a0] ;  /* 0x00007400ff1077ac */ /* 0x000ee20008000c00 */
[----:B0-----:R-:W-:-:S04]  /*0170*/  IADD3 R2, P0, PT, R8, UR8, RZ ;  /* 0x0000000808027c10 */ /* 0x001fc8000ff1e0ff */
[----:B------:R-:W-:Y:S02]  /*0180*/  IADD3.X R3, PT, PT, R9, UR9, RZ, P0, !PT ;  /* 0x0000000909037c10 */ /* 0x000fe400087fe4ff */
[----:B-1----:R-:W-:-:S03]  /*0190*/  IADD3 R4, P0, PT, R11, UR14, RZ ;  /* 0x0000000e0b047c10 */ /* 0x002fc6000ff1e0ff */
[----:B--2---:R0:W2:Y:S01]  /*01a0*/  LDG.E R0, desc[UR6][R2.64] ;  /* 0x0000000602007981 */ /* 0x0040a2000c1e1900 */
[----:B------:R-:W-:-:S05]  /*01b0*/  IADD3.X R5, PT, PT, R14, UR15, RZ, P0, !PT ;  /* 0x0000000f0e057c10 */ /* 0x000fca00087fe4ff */
[----:B------:R-:W4:Y:S01]  /*01c0*/  LDG.E R10, desc[UR6][R4.64] ;  /* 0x00000006040a7981 */ /* 0x000f22000c1e1900 */
[C---:B------:R-:W-:Y:S02]  /*01d0*/  IADD3 R6, P0, PT, R8.reuse, UR10, RZ ;  /* 0x0000000a08067c10 */ /* 0x040fe4000ff1e0ff */
[----:B------:R-:W-:Y:S02]  /*01e0*/  IADD3 R8, P1, PT, R8, UR12, RZ ;  /* 0x0000000c08087c10 */ /* 0x000fe4000ff3e0ff */
[----:B------:R-:W-:Y:S01]  /*01f0*/  IADD3.X R7, PT, PT, R9, UR11, RZ, P0, !PT ;  /* 0x0000000b09077c10 */ /* 0x000fe200087fe4ff */
[----:B------:R-:W1:Y:S01]  /*0200*/  LDCU.128 UR8, c[0x0][0x3c0] ;  /* 0x00007800ff0877ac */ /* 0x000e620008000c00 */
[----:B---3--:R-:W-:Y:S02]  /*0210*/  IADD3 R12, P0, PT, R11, UR16, RZ ;  /* 0x000000100b0c7c10 */ /* 0x008fe4000ff1e0ff */
[----:B------:R-:W-:Y:S01]  /*0220*/  IADD3.X R9, PT, PT, R9, UR13, RZ, P1, !PT ;  /* 0x0000000d09097c10 */ /* 0x000fe20008ffe4ff */
[----:B------:R-:W3:Y:S01]  /*0230*/  LDG.E R6, desc[UR6][R6.64] ;  /* 0x0000000606067981 */ /* 0x000ee2000c1e1900 */
[----:B------:R-:W-:-:S02]  /*0240*/  IADD3.X R13, PT, PT, R14, UR17, RZ, P0, !PT ;  /* 0x000000110e0d7c10 */ /* 0x000fc400087fe4ff */
[----:B0-----:R-:W-:Y:S01]  /*0250*/  IADD3 R2, P0, PT, R11, UR18, RZ ;  /* 0x000000120b027c10 */ /* 0x001fe2000ff1e0ff */
[----:B------:R-:W5:Y:S03]  /*0260*/  LDG.E R8, desc[UR6][R8.64] ;  /* 0x0000000608087981 */ /* 0x000f66000c1e1900 */
[----:B------:R-:W-:Y:S01]  /*0270*/  IADD3.X R3, PT, PT, R14, UR19, RZ, P0, !PT ;  /* 0x000000130e037c10 */ /* 0x000fe200087fe4ff */
[----:B------:R0:W5:Y:S01]  /*0280*/  LDG.E R17, desc[UR6][R12.64] ;  /* 0x000000060c117981 */ /* 0x000162000c1e1900 */
[----:B------:R-:W0:Y:S03]  /*0290*/  LDCU.64 UR18, c[0x0][0x3d8] ;  /* 0x00007b00ff1277ac */ /* 0x000e260008000a00 */
[----:B------:R5:W5:Y:S01]  /*02a0*/  LDG.E R2, desc[UR6][R2.64] ;  /* 0x0000000602027981 */ /* 0x000b62000c1e1900 */
[----:B-1----:R-:W-:-:S02]  /*02b0*/  UIADD3 UR4, UP0, UPT, UR8, -0x1, URZ ;  /* 0xffffffff08047890 */ /* 0x002fc4000ff1e0ff */
[----:B------:R-:W-:Y:S02]  /*02c0*/  USHF.L.U32 UR16, UR10, 0x1, URZ ;  /* 0x000000010a107899 */ /* 0x000fe400080006ff */
[----:B------:R-:W-:Y:S02]  /*02d0*/  UIADD3.X UR5, UPT, UPT, UR9, -0x1, URZ, UP0, !UPT ;  /* 0xffffffff09057890 */ /* 0x000fe400087fe4ff */
[----:B------:R-:W-:Y:S02]  /*02e0*/  UIADD3 UR14, UP0, UPT, UR16, -0x1, URZ ;  /* 0xffffffff100e7890 */ /* 0x000fe4000ff1e0ff */
[----:B------:R-:W-:-:S04]  /*02f0*/  USHF.L.U64.HI UR17, UR10, 0x1, UR11 ;  /* 0x000000010a117899 */ /* 0x000fc8000801020b */
[----:B------:R-:W-:Y:S01]  /*0300*/  UIADD3.X UR15, UPT, UPT, UR17, -0x1, URZ, UP0, !UPT ;  /* 0xffffffff110f7890 */ /* 0x000fe200087fe4ff */
[----:B0-----:R-:W0:Y:S01]  /*0310*/  I2F.F64.S64 R12, UR4 ;  /* 0x00000004000c7d12 */ /* 0x001e220008301c00 */
[----:B------:R-:W-:-:S04]  /*0320*/  UIADD3 UR4, UP1, UPT, UR14, -UR10, URZ ;  /* 0x8000000a0e047290 */ /* 0x000fc8000ff3e0ff */
[----:B------:R-:W-:Y:S01]  /*0330*/  UIADD3.X UR5, UPT, UPT, UR15, ~UR11, URZ, UP1, !UPT ;  /* 0x8000000b0f057290 */ /* 0x000fe20008ffe4ff */
[----:B0-----:R-:W-:Y:S02]  /*0340*/  DMUL R12, R12, UR18 ;  /* 0x000000120c0c7c28 */ /* 0x001fe40008000000 */
[----:B--2---:R-:W0:Y:S08]  /*0350*/  F2F.F64.F32 R4, R0 ;  /* 0x0000000000047310 */ /* 0x004e300000201800 */
[----:B----4-:R-:W1:Y:S08]  /*0360*/  F2F.F64.F32 R10, R10 ;  /* 0x0000000a000a7310 */ /* 0x010e700000201800 */
[----:B0-----:R-:W-:Y:S08]  /*0370*/  F2I.F64.FLOOR R4, R4 ;  /* 0x0000000400047311 */ /* 0x001ff00000305100 */
[----:B-1----:R-:W0:Y:S08]  /*0380*/  F2I.F64.FLOOR R11, R10 ;  /* 0x0000000a000b7311 */ /* 0x002e300000305100 */
[----:B---3--:R-:W1:Y:S01]  /*0390*/  F2F.F64.F32 R6, R6 ;  /* 0x0000000600067310 */ /* 0x008e620000201800 */
[----:B0-----:R-:W-:-:S07]  /*03a0*/  IMAD.IADD R18, R4, 0x1, -R11 ;  /* 0x0000000104127824 */ /* 0x001fce00078e0a0b */
[----:B-----5:R-:W-:Y:S08]  /*03b0*/  F2F.F64.F32 R8, R8 ;  /* 0x0000000800087310 */ /* 0x020ff00000201800 */
[----:B-1----:R-:W-:Y:S08]  /*03c0*/  F2I.F64.FLOOR R3, R6 ;  /* 0x0000000600037311 */ /* 0x002ff00000305100 */
[----:B------:R-:W0:Y:S08]  /*03d0*/  F2F.F64.F32 R4, R17 ;  /* 0x0000001100047310 */ /* 0x000e300000201800 */
[----:B------:R-:W-:Y:S08]  /*03e0*/  F2F.F64.F32 R6, R2 ;  /* 0x0000000200067310 */ /* 0x000ff00000201800 */
[----:B------:R-:W1:Y:S08]  /*03f0*/  I2F.F64 R14, R18 ;  /* 0x00000012000e7312 */ /* 0x000e700000201c00 */
[----:B0-----:R-:W0:Y:S01]  /*0400*/  F2I.F64.FLOOR R4, R4 ;  /* 0x0000000400047311 */ /* 0x001e220000305100 */
[----:B-1----:R-:W-:-:S07]  /*0410*/  DMUL R14, R14, UR18 ;  /* 0x000000120e0e7c28 */ /* 0x002fce0008000000 */
[----:B------:R-:W-:Y:S01]  /*0420*/  F2I.F64.FLOOR R16, R8 ;  /* 0x0000000800107311 */ /* 0x000fe20000305100 */
[----:B0-----:R-:W-:-:S07]  /*0430*/  IMAD.IADD R17, R3, 0x1, -R4 ;  /* 0x0000000103117824 */ /* 0x001fce00078e0a04 */
[----:B------:R-:W0:Y:S08]  /*0440*/  F2I.F64.FLOOR R7, R6 ;  /* 0x0000000600077311 */ /* 0x000e300000305100 */
[----:B------:R-:W1:Y:S01]  /*0450*/  I2F.F64.S64 R8, UR4 ;  /* 0x0000000400087d12 */ /* 0x000e620008301c00 */
[----:B------:R-:W2:Y:S01]  /*0460*/  LDCU.64 UR4, c[0x0][0x3d0] ;  /* 0x00007a00ff0477ac */ /* 0x000ea20008000a00 */
[----:B0-----:R-:W-:-:S06]  /*0470*/  IMAD.IADD R4, R16, 0x1, -R7 ;  /* 0x0000000110047824 */ /* 0x001fcc00078e0a07 */
[----:B------:R-:W-:Y:S01]  /*0480*/  F2F.F32.F64 R14, R14 ;  /* 0x0000000e000e7310 */ /* 0x000fe20000301000 */
[----:B-1----:R-:W-:-:S07]  /*0490*/  DMUL R8, R8, UR18 ;  /* 0x0000001208087c28 */ /* 0x002fce0008000000 */
[----:B------:R-:W0:Y:S01]  /*04a0*/  I2F.F64 R10, R17 ;  /* 0x00000011000a7312 */ /* 0x000e220000201c00 */
[----:B--2---:R-:W-:Y:S02]  /*04b0*/  USHF.L.U32 UR12, UR4, 0x1, URZ ;  /* 0x00000001040c7899 */ /* 0x004fe400080006ff */
[----:B------:R-:W-:Y:S02]  /*04c0*/  USHF.L.U64.HI UR13, UR4, 0x1, UR5 ;  /* 0x00000001040d7899 */ /* 0x000fe40008010205 */
[----:B------:R-:W-:-:S03]  /*04d0*/  UIADD3 UR10, UP0, UPT, UR12, -0x1, URZ ;  /* 0xffffffff0c0a7890 */ /* 0x000fc6000ff1e0ff */
[----:B------:R-:W1:Y:S01]  /*04e0*/  I2F.F64 R4, R4 ;  /* 0x0000000400047312 */ /* 0x000e620000201c00 */
[----:B------:R-:W-:Y:S02]  /*04f0*/  UIADD3.X UR11, UPT, UPT, UR13, -0x1, URZ, UP0, !UPT ;  /* 0xffffffff0d0b7890 */ /* 0x000fe400087fe4ff */
[----:B------:R-:W-:Y:S01]  /*0500*/  UIADD3 UR4, UP0, UPT, UR10, -UR4, URZ ;  /* 0x800000040a047290 */ /* 0x000fe2000ff1e0ff */
[----:B0-----:R-:W-:-:S04]  /*0510*/  DMUL R10, R10, UR18 ;  /* 0x000000120a0a7c28 */ /* 0x001fc80008000000 */
[----:B------:R-:W-:Y:S01]  /*0520*/  F2I.F64.FLOOR R0, R12 ;  /* 0x0000000c00007311 */ /* 0x000fe20000305100 */
[----:B------:R-:W-:Y:S01]  /*0530*/  UIADD3.X UR5, UPT, UPT, UR11, ~UR5, URZ, UP0, !UPT ;  /* 0x800000050b057290 */ /* 0x000fe200087fe4ff */
[----:B-1----:R-:W-:-:S06]  /*0540*/  DMUL R6, R4, UR18 ;  /* 0x0000001204067c28 */ /* 0x002fcc0008000000 */
[----:B------:R-:W0:Y:S08]  /*0550*/  F2F.F64.F32 R12, R14 ;  /* 0x0000000e000c7310 */ /* 0x000e300000201800 */
[----:B------:R-:W-:Y:S08]  /*0560*/  F2F.F32.F64 R10, R10 ;  /* 0x0000000a000a7310 */ /* 0x000ff00000301000 */
[----:B0-----:R-:W0:Y:S08]  /*0570*/  F2I.F64.FLOOR R13, R12 ;  /* 0x0000000c000d7311 */ /* 0x001e300000305100 */
[----:B------:R-:W-:Y:S01]  /*0580*/  F2F.F32.F64 R6, R6 ;  /* 0x0000000600067310 */ /* 0x000fe20000301000 */
[----:B0-----:R-:W-:-:S07]  /*0590*/  IMAD.IADD R13, R0, 0x1, R13 ;  /* 0x00000001000d7824 */ /* 0x001fce00078e020d */
[----:B------:R-:W0:Y:S01]  /*05a0*/  I2F.F64.S64 R4, UR4 ;  /* 0x0000000400047d12 */ /* 0x000e220008301c00 */
[----:B------:R-:W-:Y:S02]  /*05b0*/  USHF.L.U64.HI UR5, UR8, 0x1, UR9 ;  /* 0x0000000108057899 */ /* 0x000fe40008010209 */
[----:B------:R-:W-:Y:S01]  /*05c0*/  USHF.L.U32 UR4, UR8, 0x1, URZ ;  /* 0x0000000108047899 */ /* 0x000fe200080006ff */
[----:B------:R-:W-:-:S03]  /*05d0*/  SHF.R.S32.HI R0, RZ, 0x1f, R13 ;  /* 0x0000001fff007819 */ /* 0x000fc6000001140d */
[----:B------:R-:W-:Y:S01]  /*05e0*/  IMAD.U32 R15, RZ, RZ, UR5 ;  /* 0x00000005ff0f7e24 */ /* 0x000fe2000f8e00ff */
[----:B------:R-:W-:Y:S01]  /*05f0*/  F2I.F64.FLOOR R3, R8 ;  /* 0x0000000800037311 */ /* 0x000fe20000305100 */
[----:B------:R-:W-:-:S04]  /*0600*/  ISETP.LT.U32.AND P0, PT, R13, UR4, PT ;  /* 0x000000040d007c0c */ /* 0x000fc8000bf01070 */
[----:B------:R-:W-:Y:S01]  /*0610*/  ISETP.GT.AND.EX P0, PT, R15, R0, PT, P0 ;  /* 0x000000000f00720c */ /* 0x000fe20003f04300 */
[----:B0-----:R-:W-:Y:S02]  /*0620*/  DMUL R4, R4, UR18 ;  /* 0x0000001204047c28 */ /* 0x001fe40008000000 */
[----:B------:R-:W0:Y:S01]  /*0630*/  F2F.F64.F32 R8, R10 ;  /* 0x0000000a00087310 */ /* 0x000e220000201800 */
[----:B------:R-:W-:-:S07]  /*0640*/  ISETP.LT.OR P0, PT, R13, RZ, !P0 ;  /* 0x000000ff0d00720c */ /* 0x000fce0004701670 */
[----:B------:R-:W-:Y:S08]  /*0650*/  F2F.F64.F32 R10, R6 ;  /* 0x00000006000a7310 */ /* 0x000ff00000201800 */
[----:B0-----:R-:W0:Y:S08]  /*0660*/  F2I.F64.FLOOR R8, R8 ;  /* 0x0000000800087311 */ /* 0x001e300000305100 */
[----:B------:R1:W2:Y:S01]  /*0670*/  F2I.F64.FLOOR R4, R4 ;  /* 0x0000000400047311 */ /* 0x0002a20000305100 */
[----:B0-----:R-:W-:-:S07]  /*0680*/  IMAD.IADD R2, R3, 0x1, R8 ;  /* 0x0000000103027824 */ /* 0x001fce00078e0208 */
[----:B------:R1:W0:Y:S01]  /*0690*/  F2I.F64.FLOOR R11, R10 ;  /* 0x0000000a000b7311 */ /* 0x0002220000305100 */
[----:B--2---:R-:W-:Y:S05]  /*06a0*/  @P0 EXIT ;  /* 0x000000000000094d */ /* 0x004fea0003800000 */
[----:B-1----:R-:W-:Y:S01]  /*06b0*/  IMAD.U32 R5, RZ, RZ, UR17 ;  /* 0x00000011ff057e24 */ /* 0x002fe2000f8e00ff */
[----:B------:R-:W-:Y:S01]  /*06c0*/  ISETP.LT.U32.AND P0, PT, R2, UR16, PT ;  /* 0x0000001002007c0c */ /* 0x000fe2000bf01070 */
[----:B0-----:R-:W-:Y:S01]  /*06d0*/  IMAD.IADD R4, R4, 0x1, R11 ;  /* 0x0000000104047824 */ /* 0x001fe200078e020b */
[----:B------:R-:W-:-:S04]  /*06e0*/  SHF.R.S32.HI R0, RZ, 0x1f, R2 ;  /* 0x0000001fff007819 */ /* 0x000fc80000011402 */
[----:B------:R-:W-:-:S04]  /*06f0*/  ISETP.GT.AND.EX P0, PT, R5, R0, PT, P0 ;  /* 0x000000000500720c */ /* 0x000fc80003f04300 */
[----:B------:R-:W-:-:S13]  /*0700*/  ISETP.LT.OR P0, PT, R2, RZ, !P0 ;  /* 0x000000ff0200720c */ /* 0x000fda0004701670 */
[----:B------:R-:W-:Y:S05]  /*0710*/  @P0 EXIT ;  /* 0x000000000000094d */ /* 0x000fea0003800000 */
[----:B------:R-:W-:Y:S01]  /*0720*/  IMAD.U32 R7, RZ, RZ, UR13 ;  /* 0x0000000dff077e24 */ /* 0x000fe2000f8e00ff */
[----:B------:R-:W-:Y:S02]  /*0730*/  ISETP.LT.U32.AND P0, PT, R4, UR12, PT ;  /* 0x0000000c04007c0c */ /* 0x000fe4000bf01070 */
[----:B------:R-:W-:-:S04]  /*0740*/  SHF.R.S32.HI R0, RZ, 0x1f, R4 ;  /* 0x0000001fff007819 */ /* 0x000fc80000011404 */
[----:B------:R-:W-:-:S04]  /*0750*/  ISETP.GT.AND.EX P0, PT, R7, R0, PT, P0 ;  /* 0x000000000700720c */ /* 0x000fc80003f04300 */
[----:B------:R-:W-:-:S13]  /*0760*/  ISETP.LT.OR P0, PT, R4, RZ, !P0 ;  /* 0x000000ff0400720c */ /* 0x000fda0004701670 */
[----:B------:R-:W-:Y:S05]  /*0770*/  @P0 EXIT ;  /* 0x000000000000094d */ /* 0x000fea0003800000 */
[----:B------:R-:W-:Y:S01]  /*0780*/  IMAD.MOV.U32 R3, RZ, RZ, RZ ;  /* 0x000000ffff037224 */ /* 0x000fe200078e00ff */
[----:B------:R-:W0:Y:S01]  /*0790*/  LDCU.64 UR4, c[0x0][0x3e0] ;  /* 0x00007c00ff0477ac */ /* 0x000e220008000a00 */
[C---:B------:R-:W-:Y:S02]  /*07a0*/  IMAD R5, R13.reuse, UR15, RZ ;  /* 0x0000000f0d057c24 */ /* 0x040fe4000f8e02ff */
[----:B------:R-:W-:-:S04]  /*07b0*/  IMAD.WIDE.U32 R2, R13, UR14, R2 ;  /* 0x0000000e0d027c25 */ /* 0x000fc8000f8e0002 */
[----:B------:R-:W-:Y:S02]  /*07c0*/  IMAD.IADD R0, R3, 0x1, R5 ;  /* 0x0000000103007824 */ /* 0x000fe400078e0205 */
[----:B------:R-:W-:Y:S02]  /*07d0*/  IMAD.MOV.U32 R5, RZ, RZ, RZ ;  /* 0x000000ffff057224 */ /* 0x000fe400078e00ff */
[----:B------:R-:W-:Y:S02]  /*07e0*/  IMAD R3, R0, UR10, RZ ;  /* 0x0000000a00037c24 */ /* 0x000fe4000f8e02ff */
[----:B------:R-:W-:-:S04]  /*07f0*/  IMAD.WIDE.U32 R4, R2, UR10, R4 ;  /* 0x0000000a02047c25 */ /* 0x000fc8000f8e0004 */
[----:B------:R-:W-:Y:S01]  /*0800*/  IMAD R3, R2, UR11, R3 ;  /* 0x0000000b02037c24 */ /* 0x000fe2000f8e0203 */
[----:B0-----:R-:W-:-:S03]  /*0810*/  LEA R2, P0, R4, UR4, 0x3 ;  /* 0x0000000404027c11 */ /* 0x001fc6000f8018ff */
[----:B------:R-:W-:Y:S02]  /*0820*/  IMAD.IADD R3, R5, 0x1, R3 ;  /* 0x0000000105037824 */ /* 0x000fe400078e0203 */
[----:B------:R-:W-:-:S03]  /*0830*/  IMAD.MOV.U32 R5, RZ, RZ, 0x3ff00000 ;  /* 0x3ff00000ff057424 */ /* 0x000fc600078e00ff */
[----:B------:R-:W-:Y:S01]  /*0840*/  LEA.HI.X R3, R4, UR5, R3, 0x3, P0 ;  /* 0x0000000504037c11 */ /* 0x000fe200080f1c03 */
[----:B------:R-:W-:-:S05]  /*0850*/  IMAD.MOV.U32 R4, RZ, RZ, 0x0 ;  /* 0x00000000ff047424 */ /* 0x000fca00078e00ff */
[----:B------:R-:W-:Y:S01]  /*0860*/  REDG.E.ADD.F64.RN.STRONG.GPU desc[UR6][R2.64], R4 ;  /* 0x00000004020079a6 */ /* 0x000fe2000c12ff06 */
[----:B------:R-:W-:Y:S05]  /*0870*/  EXIT ;  /* 0x000000000000794d */ /* 0x000fea0003800000 */
.L_x_1:
        /* <DEDUP_REMOVED lines=16> */
.L_x_15:


//--------------------- .text.atomic_3d           --------------------------
	.section	.text.atomic_3d,"ax",@progbits
	.align	128
        .global         atomic_3d
        .type           atomic_3d,@function
        .size           atomic_3d,(.L_x_16 - atomic_3d)
        .other          atomic_3d,@"STO_CUDA_ENTRY STV_DEFAULT"
atomic_3d:
.text.atomic_3d:
[----:B------:R-:W-:Y:S01]  /*0000*/  LDC R1, c[0x0][0x37c] ;  /* 0x0000df00ff017b82 */ /* 0x000fe20000000800 */
[----:B------:R-:W0:Y:S01]  /*0010*/  S2R R3, SR_CTAID.X ;  /* 0x0000000000037919 */ /* 0x000e220000002500 */
[----:B------:R-:W0:Y:S01]  /*0020*/  LDCU UR4, c[0x0][0x360] ;  /* 0x00006c00ff0477ac */ /* 0x000e220008000800 */
[----:B------:R-:W0:Y:S01]  /*0030*/  S2R R0, SR_TID.X ;  /* 0x0000000000007919 */ /* 0x000e220000002100 */
[----:B------:R-:W1:Y:S01]  /*0040*/  LDCU UR5, c[0x0][0x364] ;  /* 0x00006c80ff0577ac */ /* 0x000e620008000800 */
[----:B------:R-:W1:Y:S01]  /*0050*/  S2R R2, SR_CTAID.Y ;  /* 0x0000000000027919 */ /* 0x000e620000002600 */
[----:B------:R-:W2:Y:S01]  /*0060*/  LDCU.64 UR6, c[0x0][0x398] ;  /* 0x00007300ff0677ac */ /* 0x000ea20008000a00 */
[----:B------:R-:W1:Y:S01]  /*0070*/  S2R R5, SR_TID.Y ;  /* 0x0000000000057919 */ /* 0x000e620000002200 */
[----:B0-----:R-:W-:Y:S02]  /*0080*/  IMAD R3, R3, UR4, R0 ;  /* 0x0000000403037c24 */ /* 0x001fe4000f8e0200 */
[----:B-1----:R-:W-:-:S05]  /*0090*/  IMAD R0, R2, UR5, R5 ;  /* 0x0000000502007c24 */ /* 0x002fca000f8e0205 */
[----:B------:R-:W-:-:S04]  /*00a0*/  ISETP.GT.U32.AND P0, PT, R3, R0, PT ;  /* 0x000000000300720c */ /* 0x000fc80003f04070 */
[----:B------:R-:W-:-:S04]  /*00b0*/  ISETP.GT.AND.EX P0, PT, RZ, RZ, PT, P0 ;  /* 0x000000ffff00720c */ /* 0x000fc80003f04300 */
[----:B------:R-:W-:-:S04]  /*00c0*/  SEL R2, R3, R0, P0 ;  /* 0x0000000003027207 */ /* 0x000fc80000000000 */
[----:B--2---:R-:W-:-:S04]  /*00d0*/  ISETP.GE.U32.AND P0, PT, R2, UR6, PT ;  /* 0x0000000602007c0c */ /* 0x004fc8000bf06070 */
[----:B------:R-:W-:-:S13]  /*00e0*/  ISETP.GE.AND.EX P0, PT, RZ, UR7, PT, P0 ;  /* 0x00000007ff007c0c */ /* 0x000fda000bf06300 */
[----:B------:R-:W-:Y:S05]  /*00f0*/  @P0 EXIT ;  /* 0x000000000000094d */ /* 0x000fea0003800000 */
[----:B------:R-:W0:Y:S01]  /*0100*/  LDCU.128 UR4, c[0x0][0x380] ;  /* 0x00007000ff0477ac */ /* 0x000e220008000c00 */
[----:B------:R-:W-:Y:S01]  /*0110*/  IMAD.SHL.U32 R18, R3, 0x4, RZ ;  /* 0x0000000403127824 */ /* 0x000fe200078e00ff */
[----:B------:R-:W-:Y:S01]  /*0120*/  SHF.R.U32.HI R7, RZ, 0x1e, R3 ;  /* 0x0000001eff077819 */ /* 0x000fe20000011603 */
[----:B------:R-:W-:Y:S01]  /*0130*/  IMAD.SHL.U32 R14, R0, 0x4, RZ ;  /* 0x00000004000e7824 */ /* 0x000fe200078e00ff */
[----:B------:R-:W1:Y:S01]  /*0140*/  LDCU.64 UR8, c[0x0][0x390] ;  /* 0x00007200ff0877ac */ /* 0x000e620008000a00 */
[----:B------:R-:W-:Y:S01]  /*0150*/  SHF.R.U32.HI R11, RZ, 0x1e, R0 ;  /* 0x0000001eff0b7819 */ /* 0x000fe20000011600 */
[----:B------:R-:W2:Y:S01]  /*0160*/  LDCU.64 UR12, c[0x0][0x358] ;  /* 0x00006b00ff0c77ac */ /* 0x000ea20008000a00 */
[----:B0-----:R-:W-:Y:S02]  /*0170*/  IADD3 R2, P0, PT, R18, UR4, RZ ;  /* 0x0000000412027c10 */ /* 0x001fe4000ff1e0ff */
[C---:B------:R-:W-:Y:S02]  /*0180*/  IADD3 R4, P1, PT, R14.reuse, UR4, RZ ;  /* 0x000000040e047c10 */ /* 0x040fe4000ff3e0ff */
[----:B------:R-:W-:-:S02]  /*0190*/  IADD3 R8, P2, PT, R14, UR6, RZ ;  /* 0x000000060e087c10 */ /* 0x000fc4000ff5e0ff */
[----:B------:R-:W-:Y:S02]  /*01a0*/  IADD3.X R3, PT, PT, R7, UR5, RZ, P0, !PT ;  /* 0x0000000507037c10 */ /* 0x000fe400087fe4ff */
[----:B-1----:R-:W-:Y:S02]  /*01b0*/  IADD3 R14, P0, PT, R14, UR8, RZ ;  /* 0x000000080e0e7c10 */ /* 0x002fe4000ff1e0ff */
[C---:B------:R-:W-:Y:S01]  /*01c0*/  IADD3.X R5, PT, PT, R11.reuse, UR5, RZ, P1, !PT ;  /* 0x000000050b057c10 */ /* 0x040fe20008ffe4ff */
[----:B--2---:R-:W2:Y:S01]  /*01d0*/  LDG.E R6, desc[UR12][R2.64] ;  /* 0x0000000c02067981 */ /* 0x004ea2000c1e1900 */
[----:B------:R-:W-:Y:S02]  /*01e0*/  IADD3.X R15, PT, PT, R11, UR9, RZ, P0, !PT ;  /* 0x000000090b0f7c10 */ /* 0x000fe400087fe4ff */
[C---:B------:R-:W-:Y:S01]  /*01f0*/  IADD3 R16, P0, PT, R18.reuse, UR6, RZ ;  /* 0x0000000612107c10 */ /* 0x040fe2000ff1e0ff */
[----:B------:R-:W3:Y:S01]  /*0200*/  LDG.E R10, desc[UR12][R4.64] ;  /* 0x0000000c040a7981 */ /* 0x000ee2000c1e1900 */
[----:B------:R-:W-:-:S02]  /*0210*/  IADD3 R18, P1, PT, R18, UR8, RZ ;  /* 0x0000000812127c10 */ /* 0x000fc4000ff3e0ff */
[----:B------:R-:W-:Y:S01]  /*0220*/  IADD3.X R9, PT, PT, R11, UR7, RZ, P2, !PT ;  /* 0x000000070b097c10 */ /* 0x000fe200097fe4ff */
[----:B------:R-:W4:Y:S01]  /*0230*/  LDG.E R14, desc[UR12][R14.64] ;  /* 0x0000000c0e0e7981 */ /* 0x000f22000c1e1900 */
[C---:B------:R-:W-:Y:S02]  /*0240*/  IADD3.X R17, PT, PT, R7.reuse, UR7, RZ, P0, !PT ;  /* 0x0000000707117c10 */ /* 0x040fe400087fe4ff */
[----:B------:R-:W-:Y:S01]  /*0250*/  IADD3.X R19, PT, PT, R7, UR9, RZ, P1, !PT ;  /* 0x0000000907137c10 */ /* 0x000fe20008ffe4ff */
[----:B------:R-:W5:Y:S04]  /*0260*/  LDG.E R12, desc[UR12][R8.64] ;  /* 0x0000000c080c7981 */ /* 0x000f68000c1e1900 */
[----:B------:R-:W4:Y:S04]  /*0270*/  LDG.E R16, desc[UR12][R16.64] ;  /* 0x0000000c10107981 */ /* 0x000f28000c1e1900 */
[----:B------:R-:W4:Y:S01]  /*0280*/  LDG.E R18, desc[UR12][R18.64] ;  /* 0x0000000c12127981 */ /* 0x000f22000c1e1900 */
[----:B------:R-:W-:Y:S01]  /*0290*/  ISETP.NE.AND P0, PT, R0, RZ, PT ;  /* 0x000000ff0000720c */ /* 0x000fe20003f05270 */
[----:B------:R-:W-:Y:S01]  /*02a0*/  BSSY.RECONVERGENT B0, `(.L_x_2) ;  /* 0x0000024000007945 */ /* 0x000fe20003800200 */
[----:B--2---:R-:W0:Y:S08]  /*02b0*/  F2F.F64.F32 R6, R6 ;  /* 0x0000000600067310 */ /* 0x004e300000201800 */
[----:B---3--:R-:W1:Y:S08]  /*02c0*/  F2F.F64.F32 R10, R10 ;  /* 0x0000000a000a7310 */ /* 0x008e700000201800 */
[----:B-----5:R-:W2:Y:S08]  /*02d0*/  F2F.F64.F32 R12, R12 ;  /* 0x0000000c000c7310 */ /* 0x020eb00000201800 */
[----:B----4-:R-:W3:Y:S08]  /*02e0*/  F2F.F64.F32 R14, R14 ;  /* 0x0000000e000e7310 */ /* 0x010ef00000201800 */
[----:B------:R-:W4:Y:S08]  /*02f0*/  F2F.F64.F32 R8, R16 ;  /* 0x0000001000087310 */ /* 0x000f300000201800 */
[----:B------:R-:W5:Y:S08]  /*0300*/  F2F.F64.F32 R2, R18 ;  /* 0x0000001200027310 */ /* 0x000f700000201800 */
[----:B0-----:R-:W-:Y:S08]  /*0310*/  F2I.F64.FLOOR R7, R6 ;  /* 0x0000000600077311 */ /* 0x001ff00000305100 */
[----:B-1----:R-:W0:Y:S08]  /*0320*/  F2I.F64.FLOOR R20, R10 ;  /* 0x0000000a00147311 */ /* 0x002e300000305100 */
[----:B--2---:R1:W2:Y:S08]  /*0330*/  F2I.F64.FLOOR R4, R12 ;  /* 0x0000000c00047311 */ /* 0x0042b00000305100 */
[----:B---3--:R1:W3:Y:S08]  /*0340*/  F2I.F64.FLOOR R5, R14 ;  /* 0x0000000e00057311 */ /* 0x0082f00000305100 */
[----:B----4-:R1:W4:Y:S08]  /*0350*/  F2I.F64.FLOOR R17, R8 ;  /* 0x0000000800117311 */ /* 0x0103300000305100 */
[----:B-----5:R1:W1:Y:S01]  /*0360*/  F2I.F64.FLOOR R2, R2 ;  /* 0x0000000200027311 */ /* 0x0202620000305100 */
[----:B0-----:R-:W-:Y:S01]  /*0370*/  IMAD.IADD R20, R7, 0x1, -R20 ;  /* 0x0000000107147824 */ /* 0x001fe200078e0a14 */
[----:B--23--:R-:W-:Y:S06]  /*0380*/  @P0 BRA `(.L_x_3) ;  /* 0x0000000000540947 */ /* 0x00cfec0003800000 */
[----:B------:R-:W1:Y:S01]  /*0390*/  LDCU.128 UR4, c[0x0][0x3a0] ;  /* 0x00007400ff0477ac */ /* 0x000e620008000c00 */
[----:B------:R-:W0:Y:S01]  /*03a0*/  LDCU.64 UR8, c[0x0][0x3b8] ;  /* 0x00007700ff0877ac */ /* 0x000e220008000a00 */
[----:B-1----:R-:W-:Y:S02]  /*03b0*/  IADD3 R3, P0, PT, R7, UR4, RZ ;  /* 0x0000000407037c10 */ /* 0x002fe4000ff1e0ff */
[----:B----4-:R-:W-:Y:S02]  /*03c0*/  IADD3 R6, P1, PT, R17, UR6, RZ ;  /* 0x0000000611067c10 */ /* 0x010fe4000ff3e0ff */
[----:B------:R-:W-:Y:S01]  /*03d0*/  LEA.HI.X.SX32 R0, R7, UR5, 0x1, P0 ;  /* 0x0000000507007c11 */ /* 0x000fe200080f0eff */
[----:B------:R-:W1:Y:S01]  /*03e0*/  LDCU.64 UR4, c[0x0][0x3c0] ;  /* 0x00007800ff0477ac */ /* 0x000e620008000a00 */
[----:B------:R-:W-:-:S03]  /*03f0*/  LEA.HI.X.SX32 R7, R17, UR7, 0x1, P1 ;  /* 0x0000000711077c11 */ /* 0x000fc600088f0eff */
[----:B0-----:R-:W-:Y:S01]  /*0400*/  IMAD R0, R0, UR8, RZ ;  /* 0x0000000800007c24 */ /* 0x001fe2000f8e02ff */
[----:B------:R-:W0:Y:S01]  /*0410*/  LDCU.64 UR6, c[0x0][0x3d0] ;  /* 0x00007a00ff0677ac */ /* 0x000e220008000a00 */
[----:B------:R-:W-:-:S04]  /*0420*/  IMAD.WIDE.U32 R6, R3, UR8, R6 ;  /* 0x0000000803067c25 */ /* 0x000fc8000f8e0006 */
[----:B------:R-:W-:-:S04]  /*0430*/  IMAD R3, R3, UR9, R0 ;  /* 0x0000000903037c24 */ /* 0x000fc8000f8e0200 */
[----:B------:R-:W-:Y:S01]  /*0440*/  IMAD.IADD R0, R7, 0x1, R3 ;  /* 0x0000000107007824 */ /* 0x000fe200078e0203 */
[----:B------:R-:W-:-:S03]  /*0450*/  SHF.R.S32.HI R3, RZ, 0x1f, R2 ;  /* 0x0000001fff037819 */ /* 0x000fc60000011402 */
[----:B-1----:R-:W-:Y:S02]  /*0460*/  IMAD R7, R0, UR4, RZ ;  /* 0x0000000400077c24 */ /* 0x002fe4000f8e02ff */
[----:B------:R-:W-:-:S04]  /*0470*/  IMAD.WIDE.U32 R8, R6, UR4, R2 ;  /* 0x0000000406087c25 */ /* 0x000fc8000f8e0002 */
[----:B------:R-:W-:Y:S01]  /*0480*/  IMAD R7, R6, UR5, R7 ;  /* 0x0000000506077c24 */ /* 0x000fe2000f8e0207 */
[----:B0-----:R-:W-:-:S03]  /*0490*/  LEA R6, P0, R8, UR6, 0x2 ;  /* 0x0000000608067c11 */ /* 0x001fc6000f8010ff */
[----:B------:R-:W-:Y:S02]  /*04a0*/  IMAD.IADD R7, R9, 0x1, R7 ;  /* 0x0000000109077824 */ /* 0x000fe400078e0207 */
[----:B------:R-:W-:-:S03]  /*04b0*/  IMAD.MOV.U32 R9, RZ, RZ, 0x3f800000 ;  /* 0x3f800000ff097424 */ /* 0x000fc600078e00ff */
[----:B------:R-:W-:-:S05]  /*04c0*/  LEA.HI.X R7, R8, UR7, R7, 0x2, P0 ;  /* 0x0000000708077c11 */ /* 0x000fca00080f1407 */
[----:B------:R0:W-:Y:S02]  /*04d0*/  REDG.E.ADD.F32.FTZ.RN.STRONG.GPU desc[UR12][R6.64], R9 ;  /* 0x00000009060079a6 */ /* 0x0001e4000c12f30c */
.L_x_3:
[----:B------:R-:W-:Y:S05]  /*04e0*/  BSYNC.RECONVERGENT B0 ;  /* 0x0000000000007941 */ /* 0x000fea0003800200 */
.L_x_2:
[----:B------:R-:W2:Y:S01]  /*04f0*/  LDCU.64 UR20, c[0x0][0x3c8] ;  /* 0x00007900ff1477ac */ /* 0x000ea20008000a00 */
[----:B0-----:R-:W2:Y:S01]  /*0500*/  I2F.F64 R6, R20 ;  /* 0x0000001400067312 */ /* 0x001ea20000201c00 */
[----:B-1----:R-:W-:Y:S01]  /*0510*/  IMAD.IADD R2, R2, 0x1, -R5 ;  /* 0x0000000102027824 */ /* 0x002fe200078e0a05 */
[----:B------:R-:W0:Y:S01]  /*0520*/  LDCU.128 UR8, c[0x0][0x3b0] ;  /* 0x00007600ff0877ac */ /* 0x000e220008000c00 */
[----:B----4-:R-:W-:Y:S01]  /*0530*/  IMAD.IADD R17, R17, 0x1, -R4 ;  /* 0x0000000111117824 */ /* 0x010fe200078e0a04 */
[----:B------:R-:W1:Y:S04]  /*0540*/  LDCU.64 UR6, c[0x0][0x3c0] ;  /* 0x00007800ff0677ac */ /* 0x000e680008000a00 */
[----:B------:R-:W3:Y:S08]  /*0550*/  I2F.F64 R2, R2 ;  /* 0x0000000200027312 */ /* 0x000ef00000201c00 */
[----:B------:R-:W4:Y:S01]  /*0560*/  I2F.F64 R8, R17 ;  /* 0x0000001100087312 */ /* 0x000f220000201c00 */
[----:B--2---:R-:W-:Y:S01]  /*0570*/  DMUL R6, R6, UR20 ;  /* 0x0000001406067c28 */ /* 0x004fe20008000000 */
[----:B0-----:R-:W-:-:S02]  /*0580*/  UIADD3 UR4, UP0, UPT, UR8, -0x1, URZ ;  /* 0xffffffff08047890 */ /* 0x001fc4000ff1e0ff */
[----:B------:R-:W-:Y:S01]  /*0590*/  USHF.L.U32 UR18, UR10, 0x1, URZ ;  /* 0x000000010a127899 */ /* 0x000fe200080006ff */
[----:B---3--:R-:W-:Y:S01]  /*05a0*/  DMUL R4, R2, UR20 ;  /* 0x0000001402047c28 */ /* 0x008fe20008000000 */
[----:B------:R-:W-:-:S05]  /*05b0*/  UIADD3.X UR5, UPT, UPT, UR9, -0x1, URZ, UP0, !UPT ;  /* 0xffffffff09057890 */ /* 0x000fca00087fe4ff */
[----:B------:R-:W0:Y:S01]  /*05c0*/  F2F.F32.F64 R6, R6 ;  /* 0x0000000600067310 */ /* 0x000e220000301000 */
[----:B------:R-:W-:Y:S02]  /*05d0*/  UIADD3 UR16, UP0, UPT, UR18, -0x1, URZ ;  /* 0xffffffff12107890 */ /* 0x000fe4000ff1e0ff */
[----:B------:R-:W-:Y:S01]  /*05e0*/  USHF.L.U64.HI UR19, UR10, 0x1, UR11 ;  /* 0x000000010a137899 */ /* 0x000fe2000801020b */
[----:B----4-:R-:W-:Y:S01]  /*05f0*/  DMUL R8, R8, UR20 ;  /* 0x0000001408087c28 */ /* 0x010fe20008000000 */
[----:B-1----:R-:W-:Y:S02]  /*0600*/  USHF.L.U32 UR14, UR6, 0x1, URZ ;  /* 0x00000001060e7899 */ /* 0x002fe400080006ff */
[----:B------:R-:W-:Y:S01]  /*0610*/  UIADD3.X UR17, UPT, UPT, UR19, -0x1, URZ, UP0, !UPT ;  /* 0xffffffff13117890 */ /* 0x000fe200087fe4ff */
[----:B------:R-:W1:Y:S01]  /*0620*/  I2F.F64.S64 R2, UR4 ;  /* 0x0000000400027d12 */ /* 0x000e620008301c00 */
[----:B------:R-:W-:Y:S02]  /*0630*/  UIADD3 UR4, UP1, UPT, UR16, -UR10, URZ ;  /* 0x8000000a10047290 */ /* 0x000fe4000ff3e0ff */
[----:B------:R-:W-:-:S02]  /*0640*/  USHF.L.U64.HI UR15, UR6, 0x1, UR7 ;  /* 0x00000001060f7899 */ /* 0x000fc40008010207 */
[----:B------:R-:W-:Y:S02]  /*0650*/  UIADD3.X UR5, UPT, UPT, UR17, ~UR11, URZ, UP1, !UPT ;  /* 0x8000000b11057290 */ /* 0x000fe40008ffe4ff */
[----:B------:R-:W-:Y:S01]  /*0660*/  UIADD3 UR10, UP0, UPT, UR14, -0x1, URZ ;  /* 0xffffffff0e0a7890 */ /* 0x000fe2000ff1e0ff */
[----:B0-----:R-:W-:Y:S03]  /*0670*/  F2F.F64.F32 R10, R6 ;  /* 0x00000006000a7310 */ /* 0x001fe60000201800 */
[----:B------:R-:W-:Y:S01]  /*0680*/  UIADD3.X UR11, UPT, UPT, UR15, -0x1, URZ, UP0, !UPT ;  /* 0xffffffff0f0b7890 */ /* 0x000fe200087fe4ff */
[----:B-1----:R-:W-:-:S04]  /*0690*/  DMUL R2, R2, UR20 ;  /* 0x0000001402027c28 */ /* 0x002fc80008000000 */
[----:B------:R-:W-:Y:S08]  /*06a0*/  F2F.F32.F64 R0, R4 ;  /* 0x0000000400007310 */ /* 0x000ff00000301000 */
[----:B------:R-:W0:Y:S01]  /*06b0*/  I2F.F64.S64 R4, UR4 ;  /* 0x0000000400047d12 */ /* 0x000e220008301c00 */
[----:B------:R-:W-:-:S04]  /*06c0*/  UIADD3 UR4, UP0, UPT, UR10, -UR6, URZ ;  /* 0x800000060a047290 */ /* 0x000fc8000ff1e0ff */
[----:B------:R-:W-:-:S03]  /*06d0*/  UIADD3.X UR5, UPT, UPT, UR11, ~UR7, URZ, UP0, !UPT ;  /* 0x800000070b057290 */ /* 0x000fc600087fe4ff */
[----:B------:R-:W-:Y:S01]  /*06e0*/  F2F.F32.F64 R8, R8 ;  /* 0x0000000800087310 */ /* 0x000fe20000301000 */
[----:B0-----:R-:W-:-:S07]  /*06f0*/  DMUL R4, R4, UR20 ;  /* 0x0000001404047c28 */ /* 0x001fce0008000000 */
[----:B------:R-:W-:Y:S08]  /*0700*/  F2I.F64.FLOOR R11, R10 ;  /* 0x0000000a000b7311 */ /* 0x000ff00000305100 */
[----:B------:R-:W0:Y:S08]  /*0710*/  F2I.F64.FLOOR R2, R2 ;  /* 0x0000000200027311 */ /* 0x000e300000305100 */
[----:B------:R-:W1:Y:S01]  /*0720*/  I2F.F64.S64 R6, UR4 ;  /* 0x0000000400067d12 */ /* 0x000e620008301c00 */
[----:B------:R-:W-:-:S02]  /*0730*/  USHF.L.U64.HI UR5, UR8, 0x1, UR9 ;  /* 0x0000000108057899 */ /* 0x000fc40008010209 */
[----:B------:R-:W-:Y:S01]  /*0740*/  USHF.L.U32 UR4, UR8, 0x1, URZ ;  /* 0x0000000108047899 */ /* 0x000fe200080006ff */
[----:B0-----:R-:W-:-:S04]  /*0750*/  IMAD.IADD R11, R2, 0x1, R11 ;  /* 0x00000001020b7824 */ /* 0x001fc800078e020b */
[----:B------:R-:W0:Y:S01]  /*0760*/  F2F.F64.F32 R12, R8 ;  /* 0x00000008000c7310 */ /* 0x000e220000201800 */
[----:B------:R-:W-:Y:S01]  /*0770*/  IMAD.U32 R3, RZ, RZ, UR5 ;  /* 0x00000005ff037e24 */ /* 0x000fe2000f8e00ff */
[----:B------:R-:W-:Y:S02]  /*0780*/  ISETP.LT.U32.AND P0, PT, R11, UR4, PT ;  /* 0x000000040b007c0c */ /* 0x000fe4000bf01070 */
[----:B------:R-:W-:Y:S01]  /*0790*/  SHF.R.S32.HI R2, RZ, 0x1f, R11 ;  /* 0x0000001fff027819 */ /* 0x000fe2000001140b */
[----:B-1----:R-:W-:-:S03]  /*07a0*/  DMUL R6, R6, UR20 ;  /* 0x0000001406067c28 */ /* 0x002fc60008000000 */
[----:B------:R-:W1:Y:S01]  /*07b0*/  F2F.F64.F32 R8, R0 ;  /* 0x0000000000087310 */ /* 0x000e620000201800 */
[----:B------:R-:W-:-:S04]  /*07c0*/  ISETP.GT.AND.EX P0, PT, R3, R2, PT, P0 ;  /* 0x000000020300720c */ /* 0x000fc80003f04300 */
[----:B------:R-:W-:-:S03]  /*07d0*/  ISETP.LT.OR P0, PT, R11, RZ, !P0 ;  /* 0x000000ff0b00720c */ /* 0x000fc60004701670 */
[----:B0-----:R-:W-:Y:S08]  /*07e0*/  F2I.F64.FLOOR R13, R12 ;  /* 0x0000000c000d7311 */ /* 0x001ff00000305100 */
[----:B------:R-:W0:Y:S08]  /*07f0*/  F2I.F64.FLOOR R4, R4 ;  /* 0x0000000400047311 */ /* 0x000e300000305100 */
[----:B-1----:R1:W2:Y:S01]  /*0800*/  F2I.F64.FLOOR R9, R8 ;  /* 0x0000000800097311 */ /* 0x0022a20000305100 */
[----:B0-----:R-:W-:-:S07]  /*0810*/  IMAD.IADD R2, R4, 0x1, R13 ;  /* 0x0000000104027824 */ /* 0x001fce00078e020d */
[----:B------:R1:W0:Y:S01]  /*0820*/  F2I.F64.FLOOR R6, R6 ;  /* 0x0000000600067311 */ /* 0x0002220000305100 */
[----:B--2---:R-:W-:Y:S05]  /*0830*/  @P0 EXIT ;  /* 0x000000000000094d */ /* 0x004fea0003800000 */
[----:B------:R-:W-:Y:S01]  /*0840*/  IMAD.U32 R5, RZ, RZ, UR19 ;  /* 0x00000013ff057e24 */ /* 0x000fe2000f8e00ff */
[----:B------:R-:W-:Y:S01]  /*0850*/  ISETP.LT.U32.AND P0, PT, R2, UR18, PT ;  /* 0x0000001202007c0c */ /* 0x000fe2000bf01070 */
[----:B0-----:R-:W-:Y:S01]  /*0860*/  IMAD.IADD R4, R6, 0x1, R9 ;  /* 0x0000000106047824 */ /* 0x001fe200078e0209 */
[----:B------:R-:W-:-:S04]  /*0870*/  SHF.R.S32.HI R0, RZ, 0x1f, R2 ;  /* 0x0000001fff007819 */ /* 0x000fc80000011402 */
[----:B------:R-:W-:-:S04]  /*0880*/  ISETP.GT.AND.EX P0, PT, R5, R0, PT, P0 ;  /* 0x000000000500720c */ /* 0x000fc80003f04300 */
[----:B------:R-:W-:-:S13]  /*0890*/  ISETP.LT.OR P0, PT, R2, RZ, !P0 ;  /* 0x000000ff0200720c */ /* 0x000fda0004701670 */
[----:B------:R-:W-:Y:S05]  /*08a0*/  @P0 EXIT ;  /* 0x000000000000094d */ /* 0x000fea0003800000 */
[----:B-1----:R-:W-:Y:S01]  /*08b0*/  IMAD.U32 R7, RZ, RZ, UR15 ;  /* 0x0000000fff077e24 */ /* 0x002fe2000f8e00ff */
        /* <DEDUP_REMOVED lines=17> */
[----:B------:R-:W-:-:S05]  /*09d0*/  LEA.HI.X R3, R4, UR5, R3, 0x2, P0 ;  /* 0x0000000504037c11 */ /* 0x000fca00080f1403 */
[----:B------:R-:W-:Y:S01]  /*09e0*/  REDG.E.ADD.F32.FTZ.RN.STRONG.GPU desc[UR12][R2.64], R5 ;  /* 0x00000005020079a6 */ /* 0x000fe2000c12f30c */
[----:B------:R-:W-:Y:S05]  /*09f0*/  EXIT ;  /* 0x000000000000794d */ /* 0x000fea0003800000 */
.L_x_4:
        /* <DEDUP_REMOVED lines=16> */
.L_x_16:


//--------------------- .text.cinteg_3d           --------------------------
	.section	.text.cinteg_3d,"ax",@progbits
	.align	128
        .global         cinteg_3d
        .type           cinteg_3d,@function
        .size           cinteg_3d,(.L_x_17 - cinteg_3d)
        .other          cinteg_3d,@"STO_CUDA_ENTRY STV_DEFAULT"
cinteg_3d:
.text.cinteg_3d:
        /* <DEDUP_REMOVED lines=19> */
[----:B------:R-:W1:Y:S01]  /*0130*/  LDCU.64 UR8, c[0x0][0x358] ;  /* 0x00006b00ff0877ac */ /* 0x000e620008000a00 */
[----:B------:R-:W-:Y:S01]  /*0140*/  IMAD.SHL.U32 R14, R7, 0x4, RZ ;  /* 0x00000004070e7824 */ /* 0x000fe200078e00ff */
[----:B------:R-:W2:Y:S01]  /*0150*/  LDCU.64 UR10, c[0x0][0x390] ;  /* 0x00007200ff0a77ac */ /* 0x000ea20008000a00 */
[----:B------:R-:W-:Y:S01]  /*0160*/  SHF.R.U32.HI R8, RZ, 0x1e, R7 ;  /* 0x0000001eff087819 */ /* 0x000fe20000011607 */
[----:B------:R-:W3:Y:S01]  /*0170*/  LDCU.64 UR24, c[0x0][0x3b8] ;  /* 0x00007700ff1877ac */ /* 0x000ee20008000a00 */
[----:B------:R-:W4:Y:S01]  /*0180*/  LDCU.64 UR22, c[0x0][0x3b0] ;  /* 0x00007600ff1677ac */ /* 0x000f220008000a00 */
[----:B0-----:R-:W-:Y:S02]  /*0190*/  IADD3 R2, P0, PT, R6, UR4, RZ ;  /* 0x0000000406027c10 */ /* 0x001fe4000ff1e0ff */
[----:B------:R-:W-:-:S02]  /*01a0*/  IADD3 R16, P1, PT, R14, UR4, RZ ;  /* 0x000000040e107c10 */ /* 0x000fc4000ff3e0ff */
[----:B------:R-:W-:Y:S02]  /*01b0*/  IADD3.X R3, PT, PT, R0, UR5, RZ, P0, !PT ;  /* 0x0000000500037c10 */ /* 0x000fe400087fe4ff */
[----:B------:R-:W-:Y:S02]  /*01c0*/  IADD3.X R17, PT, PT, R8, UR5, RZ, P1, !PT ;  /* 0x0000000508117c10 */ /* 0x000fe40008ffe4ff */
[----:B------:R-:W-:Y:S01]  /*01d0*/  IADD3 R4, P0, PT, R6, UR6, RZ ;  /* 0x0000000606047c10 */ /* 0x000fe2000ff1e0ff */
[----:B-1----:R-:W5:Y:S03]  /*01e0*/  LDG.E R9, desc[UR8][R2.64] ;  /* 0x0000000802097981 */ /* 0x002f66000c1e1900 */
[----:B------:R-:W-:Y:S01]  /*01f0*/  IADD3.X R5, PT, PT, R0, UR7, RZ, P0, !PT ;  /* 0x0000000700057c10 */ /* 0x000fe200087fe4ff */
[----:B------:R-:W5:Y:S01]  /*0200*/  LDG.E R16, desc[UR8][R16.64] ;  /* 0x0000000810107981 */ /* 0x000f62000c1e1900 */
[----:B--2---:R-:W-:-:S03]  /*0210*/  IADD3 R6, P0, PT, R6, UR10, RZ ;  /* 0x0000000a06067c10 */ /* 0x004fc6000ff1e0ff */
[----:B------:R-:W2:Y:S01]  /*0220*/  LDG.E R4, desc[UR8][R4.64] ;  /* 0x0000000804047981 */ /* 0x000ea2000c1e1900 */
[----:B------:R-:W-:Y:S02]  /*0230*/  IADD3.X R7, PT, PT, R0, UR11, RZ, P0, !PT ;  /* 0x0000000b00077c10 */ /* 0x000fe400087fe4ff */
[----:B------:R-:W-:-:S03]  /*0240*/  IADD3 R10, P0, PT, R14, UR6, RZ ;  /* 0x000000060e0a7c10 */ /* 0x000fc6000ff1e0ff */
[----:B------:R0:W2:Y:S01]  /*0250*/  LDG.E R3, desc[UR8][R6.64] ;  /* 0x0000000806037981 */ /* 0x0000a2000c1e1900 */
[----:B------:R-:W-:Y:S01]  /*0260*/  IADD3.X R11, PT, PT, R8, UR7, RZ, P0, !PT ;  /* 0x00000007080b7c10 */ /* 0x000fe200087fe4ff */
[----:B------:R-:W1:Y:S04]  /*0270*/  LDCU.128 UR4, c[0x0][0x3a0] ;  /* 0x00007400ff0477ac */ /* 0x000e680008000c00 */
[----:B------:R3:W2:Y:S01]  /*0280*/  LDG.E R13, desc[UR8][R10.64] ;  /* 0x000000080a0d7981 */ /* 0x0006a2000c1e1900 */
[----:B------:R-:W-:-:S04]  /*0290*/  IADD3 R14, P0, PT, R14, UR10, RZ ;  /* 0x0000000a0e0e7c10 */ /* 0x000fc8000ff1e0ff */
[----:B------:R-:W-:-:S05]  /*02a0*/  IADD3.X R15, PT, PT, R8, UR11, RZ, P0, !PT ;  /* 0x0000000b080f7c10 */ /* 0x000fca00087fe4ff */
[----:B------:R-:W2:Y:S01]  /*02b0*/  LDG.E R12, desc[UR8][R14.64] ;  /* 0x000000080e0c7981 */ /* 0x000ea2000c1e1900 */
[----:B-1----:R-:W-:-:S04]  /*02c0*/  UIADD3 UR10, UP0, UPT, UR4, -0x1, URZ ;  /* 0xffffffff040a7890 */ /* 0x002fc8000ff1e0ff */
[----:B------:R-:W-:Y:S02]  /*02d0*/  UIADD3.X UR11, UPT, UPT, UR5, -0x1, URZ, UP0, !UPT ;  /* 0xffffffff050b7890 */ /* 0x000fe400087fe4ff */
[----:B------:R-:W-:-:S07]  /*02e0*/  USHF.L.U32 UR16, UR6, 0x1, URZ ;  /* 0x0000000106107899 */ /* 0x000fce00080006ff */
[----:B0-----:R-:W3:Y:S01]  /*02f0*/  I2F.F64.S64 R6, UR10 ;  /* 0x0000000a00067d12 */ /* 0x001ee20008301c00 */
[----:B------:R-:W-:Y:S02]  /*0300*/  USHF.L.U64.HI UR17, UR6, 0x1, UR7 ;  /* 0x0000000106117899 */ /* 0x000fe40008010207 */
[----:B------:R-:W-:-:S04]  /*0310*/  UIADD3 UR14, UP0, UPT, UR16, -0x1, URZ ;  /* 0xffffffff100e7890 */ /* 0x000fc8000ff1e0ff */
[----:B------:R-:W-:Y:S02]  /*0320*/  UIADD3.X UR15, UPT, UPT, UR17, -0x1, URZ, UP0, !UPT ;  /* 0xffffffff110f7890 */ /* 0x000fe400087fe4ff */
[----:B------:R-:W-:Y:S02]  /*0330*/  UIADD3 UR18, UP1, UPT, UR14, -UR6, URZ ;  /* 0x800000060e127290 */ /* 0x000fe4000ff3e0ff */
[----:B----4-:R-:W-:Y:S02]  /*0340*/  USHF.L.U32 UR12, UR22, 0x1, URZ ;  /* 0x00000001160c7899 */ /* 0x010fe400080006ff */
[----:B------:R-:W-:Y:S01]  /*0350*/  UIADD3.X UR19, UPT, UPT, UR15, ~UR7, URZ, UP1, !UPT ;  /* 0x800000070f137290 */ /* 0x000fe20008ffe4ff */
[----:B---3--:R-:W-:Y:S01]  /*0360*/  DMUL R6, R6, UR24 ;  /* 0x0000001806067c28 */ /* 0x008fe20008000000 */
[----:B------:R-:W-:Y:S02]  /*0370*/  USHF.L.U64.HI UR13, UR22, 0x1, UR23 ;  /* 0x00000001160d7899 */ /* 0x000fe40008010217 */
[----:B------:R-:W-:-:S03]  /*0380*/  UIADD3 UR10, UP0, UPT, UR12, -0x1, URZ ;  /* 0xffffffff0c0a7890 */ /* 0x000fc6000ff1e0ff */
[----:B------:R-:W-:Y:S01]  /*0390*/  F2I.F64.FLOOR R5, R6 ;  /* 0x0000000600057311 */ /* 0x000fe20000305100 */
[----:B------:R-:W-:Y:S02]  /*03a0*/  UIADD3.X UR11, UPT, UPT, UR13, -0x1, URZ, UP0, !UPT ;  /* 0xffffffff0d0b7890 */ /* 0x000fe400087fe4ff */
[----:B------:R-:W-:-:S05]  /*03b0*/  UIADD3 UR20, UP0, UPT, UR10, -UR22, URZ ;  /* 0x800000160a147290 */ /* 0x000fca000ff1e0ff */
[----:B------:R-:W0:Y:S01]  /*03c0*/  I2F.F64.S64 R6, UR18 ;  /* 0x0000001200067d12 */ /* 0x000e220008301c00 */
[----:B------:R-:W-:-:S09]  /*03d0*/  UIADD3.X UR21, UPT, UPT, UR11, ~UR23, URZ, UP0, !UPT ;  /* 0x800000170b157290 */ /* 0x000fd200087fe4ff */
[----:B------:R-:W1:Y:S01]  /*03e0*/  I2F.F64.S64 R10, UR20 ;  /* 0x00000014000a7d12 */ /* 0x000e620008301c00 */
[----:B0-----:R-:W-:-:S07]  /*03f0*/  DMUL R24, R6, UR24 ;  /* 0x0000001806187c28 */ /* 0x001fce0008000000 */
[----:B------:R-:W-:Y:S01]  /*0400*/  F2I.F64.FLOOR R6, R24 ;  /* 0x0000001800067311 */ /* 0x000fe20000305100 */
[----:B-1----:R-:W-:-:S07]  /*0410*/  DMUL R26, R10, UR24 ;  /* 0x000000180a1a7c28 */ /* 0x002fce0008000000 */
[----:B------:R-:W-:Y:S01]  /*0420*/  F2I.F64.FLOOR R0, R26 ;  /* 0x0000001a00007311 */ /* 0x000fe20000305100 */
[----:B------:R-:W-:Y:S02]  /*0430*/  USHF.L.U64.HI UR5, UR4, 0x1, UR5 ;  /* 0x0000000104057899 */ /* 0x000fe40008010205 */
[----:B------:R-:W-:-:S05]  /*0440*/  USHF.L.U32 UR4, UR4, 0x1, URZ ;  /* 0x0000000104047899 */ /* 0x000fca00080006ff */
[----:B-----5:R0:W-:Y:S02]  /*0450*/  F2F.F64.F32 R18, R9 ;  /* 0x0000000900127310 */ /* 0x0201e40000201800 */
[----:B0-----:R-:W-:-:S06]  /*0460*/  FADD R9, R9, -R16 ;  /* 0x8000001009097221 */ /* 0x001fcc0000000000 */
[----:B------:R-:W0:Y:S01]  /*0470*/  F2F.F64.F32 R8, R9 ;  /* 0x0000000900087310 */ /* 0x000e220000201800 */
[----:B--2---:R-:W-:-:S07]  /*0480*/  FADD R17, R4, -R13 ;  /* 0x8000000d04117221 */ /* 0x004fce0000000000 */
[----:B------:R-:W1:Y:S01]  /*0490*/  F2F.F64.F32 R22, R17 ;  /* 0x0000001100167310 */ /* 0x000e620000201800 */
[----:B0-----:R-:W-:-:S07]  /*04a0*/  DMUL R28, R8, UR24 ;  /* 0x00000018081c7c28 */ /* 0x001fce0008000000 */
[----:B------:R0:W-:Y:S08]  /*04b0*/  F2F.F64.F32 R20, R16 ;  /* 0x0000001000147310 */ /* 0x0001f00000201800 */
[----:B------:R-:W2:Y:S01]  /*04c0*/  F2F.F32.F64 R25, R28 ;  /* 0x0000001c00197310 */ /* 0x000ea20000301000 */
[----:B0-----:R-:W-:Y:S01]  /*04d0*/  FADD R16, R3, -R12 ;  /* 0x8000000c03107221 */ /* 0x001fe20000000000 */
[----:B-1----:R-:W-:-:S06]  /*04e0*/  DMUL R26, R22, UR24 ;  /* 0x00000018161a7c28 */ /* 0x002fcc0008000000 */
[----:B------:R-:W-:Y:S08]  /*04f0*/  F2F.F64.F32 R14, R4 ;  /* 0x00000004000e7310 */ /* 0x000ff00000201800 */
[----:B------:R-:W-:Y:S08]  /*0500*/  F2F.F64.F32 R10, R3 ;  /* 0x00000003000a7310 */ /* 0x000ff00000201800 */
[----:B------:R-:W-:Y:S08]  /*0510*/  F2F.F64.F32 R22, R13 ;  /* 0x0000000d00167310 */ /* 0x000ff00000201800 */
[----:B------:R-:W0:Y:S08]  /*0520*/  F2F.F64.F32 R16, R16 ;  /* 0x0000001000107310 */ /* 0x000e300000201800 */
[----:B--2---:R-:W-:Y:S08]  /*0530*/  F2F.F64.F32 R24, R25 ;  /* 0x0000001900187310 */ /* 0x004ff00000201800 */
[----:B------:R-:W1:Y:S01]  /*0540*/  F2I.F64.FLOOR R7, R18 ;  /* 0x0000001200077311 */ /* 0x000e620000305100 */
[----:B0-----:R-:W-:-:S07]  /*0550*/  DMUL R16, R16, UR24 ;  /* 0x0000001810107c28 */ /* 0x001fce0008000000 */
[----:B------:R-:W0:Y:S08]  /*0560*/  F2I.F64.FLOOR R2, R14 ;  /* 0x0000000e00027311 */ /* 0x000e300000305100 */
[----:B------:R-:W2:Y:S08]  /*0570*/  F2I.F64.FLOOR R8, R20 ;  /* 0x0000001400087311 */ /* 0x000eb00000305100 */
[----:B------:R1:W-:Y:S08]  /*0580*/  F2I.F64.FLOOR R4, R10 ;  /* 0x0000000a00047311 */ /* 0x0003f00000305100 */
[----:B------:R2:W-:Y:S08]  /*0590*/  F2F.F64.F32 R14, R12 ;  /* 0x0000000c000e7310 */ /* 0x0005f00000201800 */
[----:B------:R-:W3:Y:S01]  /*05a0*/  F2I.F64.FLOOR R10, R22 ;  /* 0x00000016000a7311 */ /* 0x000ee20000305100 */
[----:B-1----:R-:W-:-:S07]  /*05b0*/  SHF.R.S32.HI R11, RZ, 0x1f, R7 ;  /* 0x0000001fff0b7819 */ /* 0x002fce0000011407 */
[----:B------:R-:W-:Y:S01]  /*05c0*/  F2F.F32.F64 R18, R26 ;  /* 0x0000001a00127310 */ /* 0x000fe20000301000 */
[----:B0-----:R-:W-:-:S07]  /*05d0*/  SHF.R.S32.HI R3, RZ, 0x1f, R2 ;  /* 0x0000001fff037819 */ /* 0x001fce0000011402 */
[----:B------:R-:W0:Y:S01]  /*05e0*/  F2I.F64.FLOOR R24, R24 ;  /* 0x0000001800187311 */ /* 0x000e220000305100 */
[----:B--2---:R-:W-:Y:S01]  /*05f0*/  SHF.R.S32.HI R12, RZ, 0x1f, R8 ;  /* 0x0000001fff0c7819 */ /* 0x004fe20000011408 */
[----:B------:R-:W-:-:S06]  /*0600*/  IMAD R20, R11, UR6, RZ ;  /* 0x000000060b147c24 */ /* 0x000fcc000f8e02ff */
[----:B------:R-:W1:Y:S01]  /*0610*/  F2F.F32.F64 R9, R16 ;  /* 0x0000001000097310 */ /* 0x000e620000301000 */
[----:B---3--:R-:W-:Y:S01]  /*0620*/  SHF.R.S32.HI R11, RZ, 0x1f, R10 ;  /* 0x0000001fff0b7819 */ /* 0x008fe2000001140a */
[C---:B------:R-:W-:Y:S02]  /*0630*/  IMAD R13, R7.reuse, UR7, R20 ;  /* 0x00000007070d7c24 */ /* 0x040fe4000f8e0214 */
[----:B------:R-:W-:-:S04]  /*0640*/  IMAD.WIDE.U32 R2, R7, UR6, R2 ;  /* 0x0000000607027c25 */ /* 0x000fc8000f8e0002 */
[----:B------:R2:W3:Y:S01]  /*0650*/  F2I.F64.FLOOR R14, R14 ;  /* 0x0000000e000e7311 */ /* 0x0004e20000305100 */
[----:B0-----:R-:W-:Y:S02]  /*0660*/  IMAD.IADD R7, R5, 0x1, R24 ;  /* 0x0000000105077824 */ /* 0x001fe400078e0218 */
[----:B------:R-:W-:-:S05]  /*0670*/  IMAD.WIDE.U32 R10, R8, UR6, R10 ;  /* 0x00000006080a7c25 */ /* 0x000fca000f8e000a */
[----:B------:R-:W0:Y:S01]  /*0680*/  F2F.F64.F32 R18, R18 ;  /* 0x0000001200127310 */ /* 0x000e220000201800 */
[----:B--2---:R-:W-:Y:S02]  /*0690*/  IMAD R15, R12, UR6, RZ ;  /* 0x000000060c0f7c24 */ /* 0x004fe4000f8e02ff */
[----:B------:R-:W-:Y:S02]  /*06a0*/  IMAD.IADD R3, R3, 0x1, R13 ;  /* 0x0000000103037824 */ /* 0x000fe400078e020d */
[----:B------:R-:W-:Y:S01]  /*06b0*/  IMAD R21, R8, UR7, R15 ;  /* 0x0000000708157c24 */ /* 0x000fe2000f8e020f */
[----:B------:R-:W2:Y:S02]  /*06c0*/  LDCU.64 UR6, c[0x0][0x3c0] ;  /* 0x00007800ff0677ac */ /* 0x000ea40008000a00 */
[----:B-1----:R-:W1:Y:S01]  /*06d0*/  F2F.F64.F32 R8, R9 ;  /* 0x0000000900087310 */ /* 0x002e620000201800 */
[----:B------:R-:W-:Y:S01]  /*06e0*/  IMAD.U32 R16, RZ, RZ, UR5 ;  /* 0x00000005ff107e24 */ /* 0x000fe2000f8e00ff */
[----:B------:R-:W-:Y:S01]  /*06f0*/  ISETP.LT.U32.AND P0, PT, R7, UR4, PT ;  /* 0x0000000407007c0c */ /* 0x000fe2000bf01070 */
[----:B------:R-:W-:Y:S01]  /*0700*/  IMAD R13, R3, UR22, RZ ;  /* 0x00000016030d7c24 */ /* 0x000fe2000f8e02ff */
[----:B------:R-:W-:Y:S01]  /*0710*/  SHF.R.S32.HI R3, RZ, 0x1f, R7 ;  /* 0x0000001fff037819 */ /* 0x000fe20000011407 */
[----:B------:R-:W-:Y:S01]  /*0720*/  IMAD.IADD R11, R11, 0x1, R21 ;  /* 0x000000010b0b7824 */ /* 0x000fe200078e0215 */
[----:B------:R-:W-:-:S02]  /*0730*/  SHF.R.S32.HI R5, RZ, 0x1f, R4 ;  /* 0x0000001fff057819 */ /* 0x000fc40000011404 */
[----:B------:R-:W-:Y:S01]  /*0740*/  ISETP.GT.AND.EX P0, PT, R16, R3, PT, P0 ;  /* 0x000000031000720c */ /* 0x000fe20003f04300 */
[----:B------:R-:W-:Y:S01]  /*0750*/  IMAD R11, R11, UR22, RZ ;  /* 0x000000160b0b7c24 */ /* 0x000fe2000f8e02ff */
[----:B---3--:R-:W-:Y:S01]  /*0760*/  SHF.R.S32.HI R15, RZ, 0x1f, R14 ;  /* 0x0000001fff0f7819 */ /* 0x008fe2000001140e */
[----:B0-----:R-:W0:Y:S01]  /*0770*/  F2I.F64.FLOOR R19, R18 ;  /* 0x0000001200137311 */ /* 0x001e220000305100 */
[----:B------:R-:W-:Y:S01]  /*0780*/  ISETP.LT.OR P0, PT, R7, RZ, !P0 ;  /* 0x000000ff0700720c */ /* 0x000fe20004701670 */
[----:B------:R-:W-:Y:S02]  /*0790*/  IMAD R17, R2, UR23, R13 ;  /* 0x0000001702117c24 */ /* 0x000fe4000f8e020d */
[----:B------:R-:W-:Y:S02]  /*07a0*/  IMAD R3, R10, UR23, R11 ;  /* 0x000000170a037c24 */ /* 0x000fe4000f8e020b */
[----:B------:R-:W-:Y:S02]  /*07b0*/  IMAD.WIDE.U32 R12, R2, UR22, R4 ;  /* 0x00000016020c7c25 */ /* 0x000fe4000f8e0004 */
[----:B-1----:R1:W3:Y:S02]  /*07c0*/  F2I.F64.FLOOR R9, R8 ;  /* 0x0000000800097311 */ /* 0x0022e40000305100 */
[----:B------:R-:W-:Y:S01]  /*07d0*/  IMAD.WIDE.U32 R10, R10, UR22, R14 ;  /* 0x000000160a0a7c25 */ /* 0x000fe2000f8e000e */
[----:B--2---:R-:W-:-:S03]  /*07e0*/  LEA R4, P1, R12, UR6, 0x2 ;  /* 0x000000060c047c11 */ /* 0x004fc6000f8210ff */
[----:B------:R-:W-:Y:S01]  /*07f0*/  IMAD.IADD R5, R13, 0x1, R17 ;  /* 0x000000010d057824 */ /* 0x000fe200078e0211 */
[----:B------:R-:W-:Y:S01]  /*0800*/  LEA R2, P2, R10, UR6, 0x2 ;  /* 0x000000060a027c11 */ /* 0x000fe2000f8410ff */
[----:B------:R-:W-:-:S03]  /*0810*/  IMAD.IADD R3, R11, 0x1, R3 ;  /* 0x000000010b037824 */ /* 0x000fc600078e0203 */
[----:B------:R-:W-:Y:S02]  /*0820*/  LEA.HI.X R5, R12, UR7, R5, 0x2, P1 ;  /* 0x000000070c057c11 */ /* 0x000fe400088f1405 */
[----:B------:R-:W-:Y:S01]  /*0830*/  LEA.HI.X R3, R10, UR7, R3, 0x2, P2 ;  /* 0x000000070a037c11 */ /* 0x000fe200090f1403 */
[----:B0-----:R-:W-:Y:S01]  /*0840*/  IMAD.IADD R12, R6, 0x1, R19 ;  /* 0x00000001060c7824 */ /* 0x001fe200078e0213 */
[----:B-1-3--:R-:W-:Y:S06]  /*0850*/  @P0 EXIT ;  /* 0x000000000000094d */ /* 0x00afec0003800000 */
[----:B------:R-:W-:Y:S01]  /*0860*/  IMAD.U32 R11, RZ, RZ, UR17 ;  /* 0x00000011ff0b7e24 */ /* 0x000fe2000f8e00ff */
[----:B------:R-:W-:Y:S02]  /*0870*/  ISETP.LT.U32.AND P0, PT, R12, UR16, PT ;  /* 0x000000100c007c0c */ /* 0x000fe4000bf01070 */
[----:B------:R-:W-:-:S04]  /*0880*/  SHF.R.S32.HI R6, RZ, 0x1f, R12 ;  /* 0x0000001fff067819 */ /* 0x000fc8000001140c */
[----:B------:R-:W-:Y:S01]  /*0890*/  ISETP.GT.AND.EX P0, PT, R11, R6, PT, P0 ;  /* 0x000000060b00720c */ /* 0x000fe20003f04300 */
[----:B------:R-:W-:-:S03]  /*08a0*/  IMAD.IADD R6, R0, 0x1, R9 ;  /* 0x0000000100067824 */ /* 0x000fc600078e0209 */
        /* <DEDUP_REMOVED lines=8> */
[----:B------:R0:W2:Y:S04]  /*0930*/  LDG.E R4, desc[UR8][R4.64] ;  /* 0x0000000804047981 */ /* 0x0000a8000c1e1900 */
[----:B------:R-:W2:Y:S01]  /*0940*/  LDG.E R3, desc[UR8][R2.64] ;  /* 0x0000000802037981 */ /* 0x000ea2000c1e1900 */
[----:B------:R-:W-:Y:S01]  /*0950*/  IMAD.MOV.U32 R13, RZ, RZ, RZ ;  /* 0x000000ffff0d7224 */ /* 0x000fe200078e00ff */
[----:B------:R-:W1:Y:S01]  /*0960*/  LDCU.64 UR4, c[0x0][0x3c8] ;  /* 0x00007900ff0477ac */ /* 0x000e620008000a00 */
[----:B------:R-:W-:-:S04]  /*0970*/  IMAD.WIDE.U32 R12, R7, UR14, R12 ;  /* 0x0000000e070c7c25 */ /* 0x000fc8000f8e000c */
[----:B------:R-:W-:-:S04]  /*0980*/  IMAD R7, R7, UR15, RZ ;  /* 0x0000000f07077c24 */ /* 0x000fc8000f8e02ff */
[----:B------:R-:W-:Y:S02]  /*0990*/  IMAD.IADD R0, R13, 0x1, R7 ;  /* 0x000000010d007824 */ /* 0x000fe400078e0207 */
[----:B------:R-:W-:Y:S02]  /*09a0*/  IMAD.MOV.U32 R7, RZ, RZ, RZ ;  /* 0x000000ffff077224 */ /* 0x000fe400078e00ff */
[----:B------:R-:W-:Y:S02]  /*09b0*/  IMAD R9, R0, UR10, RZ ;  /* 0x0000000a00097c24 */ /* 0x000fe4000f8e02ff */
[----:B------:R-:W-:-:S04]  /*09c0*/  IMAD.WIDE.U32 R6, R12, UR10, R6 ;  /* 0x0000000a0c067c25 */ /* 0x000fc8000f8e0006 */
[----:B0-----:R-:W-:-:S04]  /*09d0*/  IMAD R5, R12, UR11, R9 ;  /* 0x0000000b0c057c24 */ /* 0x001fc8000f8e0209 */
[----:B------:R-:W-:Y:S02]  /*09e0*/  IMAD.IADD R5, R7, 0x1, R5 ;  /* 0x0000000107057824 */ /* 0x000fe400078e0205 */
[----:B--2---:R-:W-:Y:S01]  /*09f0*/  FMUL R0, R4, R3 ;  /* 0x0000000304007220 */ /* 0x004fe20000400000 */
[----:B-1----:R-:W-:-:S03]  /*0a00*/  LEA R4, P0, R6, UR4, 0x3 ;  /* 0x0000000406047c11 */ /* 0x002fc6000f8018ff */
[----:B------:R-:W0:Y:S01]  /*0a10*/  F2F.F64.F32 R2, R0 ;  /* 0x0000000000027310 */ /* 0x000e220000201800 */
[----:B------:R-:W-:-:S05]  /*0a20*/  LEA.HI.X R5, R6, UR5, R5, 0x3, P0 ;  /* 0x0000000506057c11 */ /* 0x000fca00080f1c05 */
[----:B0-----:R-:W-:Y:S01]  /*0a30*/  REDG.E.ADD.F64.RN.STRONG.GPU desc[UR8][R4.64], R2 ;  /* 0x00000002040079a6 */ /* 0x001fe2000c12ff08 */
[----:B------:R-:W-:Y:S05]  /*0a40*/  EXIT ;  /* 0x000000000000794d */ /* 0x000fea0003800000 */
.L_x_5:
        /* <DEDUP_REMOVED lines=11> */
.L_x_17:


//--------------------- .text.cross_2d            --------------------------
	.section	.text.cross_2d,"ax",@progbits
	.align	128
        .global         cross_2d
        .type           cross_2d,@function
        .size           cross_2d,(.L_x_18 - cross_2d)
        .other          cross_2d,@"STO_CUDA_ENTRY STV_DEFAULT"
cross_2d:
.text.cross_2d:
        /* <DEDUP_REMOVED lines=22> */
[----:B------:R-:W3:Y:S01]  /*0160*/  LDCU.64 UR16, c[0x0][0x3c0] ;  /* 0x00007800ff1077ac */ /* 0x000ee20008000a00 */
[----:B0-----:R-:W-:Y:S02]  /*0170*/  IADD3 R4, P0, PT, R8, UR8, RZ ;  /* 0x0000000808047c10 */ /* 0x001fe4000ff1e0ff */
[----:B-1----:R-:W-:-:S02]  /*0180*/  IADD3 R10, P1, PT, R12, UR12, RZ ;  /* 0x0000000c0c0a7c10 */ /* 0x002fc4000ff3e0ff */
[----:B------:R-:W-:Y:S02]  /*0190*/  IADD3.X R5, PT, PT, R0, UR9, RZ, P0, !PT ;  /* 0x0000000900057c10 */ /* 0x000fe400087fe4ff */
[----:B------:R-:W-:-:S03]  /*01a0*/  IADD3.X R11, PT, PT, R3, UR13, RZ, P1, !PT ;  /* 0x0000000d030b7c10 */ /* 0x000fc60008ffe4ff */
[----:B--2---:R0:W2:Y:S04]  /*01b0*/  LDG.E R2, desc[UR6][R4.64] ;  /* 0x0000000604027981 */ /* 0x0040a8000c1e1900 */
[----:B------:R3:W4:Y:S01]  /*01c0*/  LDG.E R6, desc[UR6][R10.64] ;  /* 0x000000060a067981 */ /* 0x000722000c1e1900 */
[----:B------:R-:W-:Y:S02]  /*01d0*/  IADD3 R8, P0, PT, R8, UR10, RZ ;  /* 0x0000000a08087c10 */ /* 0x000fe4000ff1e0ff */
[----:B------:R-:W-:Y:S02]  /*01e0*/  IADD3 R12, P1, PT, R12, UR14, RZ ;  /* 0x0000000e0c0c7c10 */ /* 0x000fe4000ff3e0ff */
[----:B------:R-:W-:Y:S01]  /*01f0*/  IADD3.X R9, PT, PT, R0, UR11, RZ, P0, !PT ;  /* 0x0000000b00097c10 */ /* 0x000fe200087fe4ff */
[----:B------:R-:W1:Y:S01]  /*0200*/  LDCU.128 UR8, c[0x0][0x3b0] ;  /* 0x00007600ff0877ac */ /* 0x000e620008000c00 */
[----:B------:R-:W-:-:S03]  /*0210*/  IADD3.X R13, PT, PT, R3, UR15, RZ, P1, !PT ;  /* 0x0000000f030d7c10 */ /* 0x000fc60008ffe4ff */
[----:B------:R-:W5:Y:S04]  /*0220*/  LDG.E R0, desc[UR6][R8.64] ;  /* 0x0000000608007981 */ /* 0x000f68000c1e1900 */
[----:B------:R-:W5:Y:S01]  /*0230*/  LDG.E R15, desc[UR6][R12.64] ;  /* 0x000000060c0f7981 */ /* 0x000f62000c1e1900 */
[----:B-1----:R-:W-:Y:S02]  /*0240*/  UIADD3 UR4, UP0, UPT, UR8, -0x1, URZ ;  /* 0xffffffff08047890 */ /* 0x002fe4000ff1e0ff */
[----:B------:R-:W-:Y:S02]  /*0250*/  USHF.L.U32 UR13, UR10, 0x1, URZ ;  /* 0x000000010a0d7899 */ /* 0x000fe400080006ff */
[----:B------:R-:W-:Y:S02]  /*0260*/  UIADD3.X UR5, UPT, UPT, UR9, -0x1, URZ, UP0, !UPT ;  /* 0xffffffff09057890 */ /* 0x000fe400087fe4ff */
[----:B------:R-:W-:-:S02]  /*0270*/  UIADD3 UR12, UP0, UPT, UR13, -0x1, URZ ;  /* 0xffffffff0d0c7890 */ /* 0x000fc4000ff1e0ff */
[----:B------:R-:W-:-:S05]  /*0280*/  USHF.L.U64.HI UR14, UR10, 0x1, UR11 ;  /* 0x000000010a0e7899 */ /* 0x000fca000801020b */
[----:B0-----:R-:W3:Y:S01]  /*0290*/  I2F.F64.S64 R4, UR4 ;  /* 0x0000000400047d12 */ /* 0x001ee20008301c00 */
[----:B------:R-:W-:Y:S02]  /*02a0*/  UIADD3 UR4, UP1, UPT, UR12, -UR10, URZ ;  /* 0x8000000a0c047290 */ /* 0x000fe4000ff3e0ff */
[----:B------:R-:W-:-:S04]  /*02b0*/  UIADD3.X UR10, UPT, UPT, UR14, -0x1, URZ, UP0, !UPT ;  /* 0xffffffff0e0a7890 */ /* 0x000fc800087fe4ff */
[----:B------:R-:W-:Y:S01]  /*02c0*/  UIADD3.X UR5, UPT, UPT, UR10, ~UR11, URZ, UP1, !UPT ;  /* 0x8000000b0a057290 */ /* 0x000fe20008ffe4ff */
[----:B---3--:R-:W-:-:S10]  /*02d0*/  DMUL R10, R4, UR16 ;  /* 0x00000010040a7c28 */ /* 0x008fd40008000000 */
[----:B------:R-:W-:Y:S08]  /*02e0*/  F2I.F64.FLOOR R10, R10 ;  /* 0x0000000a000a7311 */ /* 0x000ff00000305100 */
[----:B--2---:R-:W0:Y:S08]  /*02f0*/  F2F.F64.F32 R2, R2 ;  /* 0x0000000200027310 */ /* 0x004e300000201800 */
[----:B----4-:R-:W1:Y:S08]  /*0300*/  F2F.F64.F32 R6, R6 ;  /* 0x0000000600067310 */ /* 0x010e700000201800 */
[----:B0-----:R-:W-:Y:S08]  /*0310*/  F2I.F64.FLOOR R3, R2 ;  /* 0x0000000200037311 */ /* 0x001ff00000305100 */
[----:B-1----:R0:W1:Y:S08]  /*0320*/  F2I.F64.FLOOR R14, R6 ;  /* 0x00000006000e7311 */ /* 0x0020700000305100 */
[----:B-----5:R-:W2:Y:S01]  /*0330*/  F2F.F64.F32 R4, R0 ;  /* 0x0000000000047310 */ /* 0x020ea20000201800 */
[----:B0-----:R-:W-:Y:S01]  /*0340*/  I2FP.F32.S32 R7, R10 ;  /* 0x0000000a00077245 */ /* 0x001fe20000201400 */
[----:B-1----:R-:W-:-:S06]  /*0350*/  IMAD.IADD R14, R3, 0x1, -R14 ;  /* 0x00000001030e7824 */ /* 0x002fcc00078e0a0e */
[----:B------:R-:W-:Y:S08]  /*0360*/  F2F.F64.F32 R8, R15 ;  /* 0x0000000f00087310 */ /* 0x000ff00000201800 */
[----:B------:R-:W0:Y:S08]  /*0370*/  I2F.F64 R12, R14 ;  /* 0x0000000e000c7312 */ /* 0x000e300000201c00 */
[----:B--2---:R-:W-:Y:S01]  /*0380*/  F2I.F64.FLOOR R4, R4 ;  /* 0x0000000400047311 */ /* 0x004fe20000305100 */
[----:B0-----:R-:W-:-:S07]  /*0390*/  DMUL R12, R12, UR16 ;  /* 0x000000100c0c7c28 */ /* 0x001fce0008000000 */
[----:B------:R-:W0:Y:S08]  /*03a0*/  F2I.F64.FLOOR R9, R8 ;  /* 0x0000000800097311 */ /* 0x000e300000305100 */
[----:B------:R-:W1:Y:S01]  /*03b0*/  I2F.F64.S64 R2, UR4 ;  /* 0x0000000400027d12 */ /* 0x000e620008301c00 */
[----:B------:R-:W-:Y:S02]  /*03c0*/  USHF.L.U64.HI UR5, UR8, 0x1, UR9 ;  /* 0x0000000108057899 */ /* 0x000fe40008010209 */
[----:B------:R-:W-:Y:S01]  /*03d0*/  USHF.L.U32 UR4, UR8, 0x1, URZ ;  /* 0x0000000108047899 */ /* 0x000fe200080006ff */
[----:B0-----:R-:W-:-:S04]  /*03e0*/  IMAD.IADD R0, R4, 0x1, -R9 ;  /* 0x0000000104007824 */ /* 0x001fc800078e0a09 */
[----:B------:R-:W0:Y:S01]  /*03f0*/  F2F.F32.F64 R12, R12 ;  /* 0x0000000c000c7310 */ /* 0x000e220000301000 */
[----:B------:R-:W-:Y:S01]  /*0400*/  IMAD.U32 R9, RZ, RZ, UR5 ;  /* 0x00000005ff097e24 */ /* 0x000fe2000f8e00ff */
[----:B-1----:R-:W-:-:S06]  /*0410*/  DMUL R2, R2, UR16 ;  /* 0x0000001002027c28 */ /* 0x002fcc0008000000 */
[----:B------:R-:W1:Y:S01]  /*0420*/  I2F.F64 R4, R0 ;  /* 0x0000000000047312 */ /* 0x000e620000201c00 */
[----:B0-----:R-:W-:-:S07]  /*0430*/  FADD R7, R12, R7 ;  /* 0x000000070c077221 */ /* 0x001fce0000000000 */
[----:B------:R-:W0:Y:S01]  /*0440*/  F2I.F64.FLOOR R2, R2 ;  /* 0x0000000200027311 */ /* 0x000e220000305100 */
[----:B-1----:R-:W-:-:S07]  /*0450*/  DMUL R4, R4, UR16 ;  /* 0x0000001004047c28 */ /* 0x002fce0008000000 */
[----:B------:R-:W1:Y:S08]  /*0460*/  F2I.TRUNC.NTZ R7, R7 ;  /* 0x0000000700077305 */ /* 0x000e70000020f100 */
[----:B------:R-:W2:Y:S01]  /*0470*/  F2F.F32.F64 R4, R4 ;  /* 0x0000000400047310 */ /* 0x000ea20000301000 */
[----:B-1----:R-:W-:Y:S02]  /*0480*/  ISETP.LT.U32.AND P0, PT, R7, UR4, PT ;  /* 0x0000000407007c0c */ /* 0x002fe4000bf01070 */
[----:B------:R-:W-:-:S04]  /*0490*/  SHF.R.S32.HI R6, RZ, 0x1f, R7 ;  /* 0x0000001fff067819 */ /* 0x000fc80000011407 */
[----:B------:R-:W-:Y:S02]  /*04a0*/  ISETP.GT.AND.EX P0, PT, R9, R6, PT, P0 ;  /* 0x000000060900720c */ /* 0x000fe40003f04300 */
[----:B0-----:R-:W-:Y:S02]  /*04b0*/  I2FP.F32.S32 R9, R2 ;  /* 0x0000000200097245 */ /* 0x001fe40000201400 */
[----:B------:R-:W-:-:S03]  /*04c0*/  ISETP.LT.OR P0, PT, R7, RZ, !P0 ;  /* 0x000000ff0700720c */ /* 0x000fc60004701670 */
[----:B--2---:R-:W-:-:S10]  /*04d0*/  FADD R9, R4, R9 ;  /* 0x0000000904097221 */ /* 0x004fd40000000000 */
[----:B------:R-:W-:Y:S05]  /*04e0*/  @P0 EXIT ;  /* 0x000000000000094d */ /* 0x000fea0003800000 */
[----:B------:R-:W0:Y:S01]  /*04f0*/  F2I.TRUNC.NTZ R2, R9 ;  /* 0x0000000900027305 */ /* 0x000e22000020f100 */
[----:B------:R-:W-:Y:S01]  /*0500*/  IMAD.U32 R5, RZ, RZ, UR14 ;  /* 0x0000000eff057e24 */ /* 0x000fe2000f8e00ff */
[----:B0-----:R-:W-:Y:S02]  /*0510*/  ISETP.LT.U32.AND P0, PT, R2, UR13, PT ;  /* 0x0000000d02007c0c */ /* 0x001fe4000bf01070 */
[----:B------:R-:W-:-:S04]  /*0520*/  SHF.R.S32.HI R0, RZ, 0x1f, R2 ;  /* 0x0000001fff007819 */ /* 0x000fc80000011402 */
[----:B------:R-:W-:-:S04]  /*0530*/  ISETP.GT.AND.EX P0, PT, R5, R0, PT, P0 ;  /* 0x000000000500720c */ /* 0x000fc80003f04300 */
[----:B------:R-:W-:-:S13]  /*0540*/  ISETP.LT.OR P0, PT, R2, RZ, !P0 ;  /* 0x000000ff0200720c */ /* 0x000fda0004701670 */
[----:B------:R-:W-:Y:S05]  /*0550*/  @P0 EXIT ;  /* 0x000000000000094d */ /* 0x000fea0003800000 */
[----:B------:R-:W0:Y:S01]  /*0560*/  LDCU.64 UR4, c[0x0][0x3c8] ;  /* 0x00007900ff0477ac */ /* 0x000e220008000a00 */
[----:B------:R-:W-:Y:S02]  /*0570*/  IMAD.MOV.U32 R3, RZ, RZ, RZ ;  /* 0x000000ffff037224 */ /* 0x000fe400078e00ff */
[C---:B------:R-:W-:Y:S02]  /*0580*/  IMAD R5, R7.reuse, UR10, RZ ;  /* 0x0000000a07057c24 */ /* 0x040fe4000f8e02ff */
[----:B------:R-:W-:-:S04]  /*0590*/  IMAD.WIDE.U32 R2, R7, UR12, R2 ;  /* 0x0000000c07027c25 */ /* 0x000fc8000f8e0002 */
[----:B------:R-:W-:Y:S01]  /*05a0*/  IMAD.IADD R3, R3, 0x1, R5 ;  /* 0x0000000103037824 */ /* 0x000fe200078e0205 */
[----:B0-----:R-:W-:-:S04]  /*05b0*/  LEA R4, P0, R2, UR4, 0x3 ;  /* 0x0000000402047c11 */ /* 0x001fc8000f8018ff */
[----:B------:R-:W-:Y:S01]  /*05c0*/  LEA.HI.X R5, R2, UR5, R3, 0x3, P0 ;  /* 0x0000000502057c11 */ /* 0x000fe200080f1c03 */
[----:B------:R-:W-:Y:S02]  /*05d0*/  IMAD.MOV.U32 R2, RZ, RZ, 0x0 ;  /* 0x00000000ff027424 */ /* 0x000fe400078e00ff */
[----:B------:R-:W-:-:S05]  /*05e0*/  IMAD.MOV.U32 R3, RZ, RZ, 0x3ff00000 ;  /* 0x3ff00000ff037424 */ /* 0x000fca00078e00ff */
[----:B------:R-:W-:Y:S01]  /*05f0*/  REDG.E.ADD.F64.RN.STRONG.GPU desc[UR6][R4.64], R2 ;  /* 0x00000002040079a6 */ /* 0x000fe2000c12ff06 */
[----:B------:R-:W-:Y:S05]  /*0600*/  EXIT ;  /* 0x000000000000794d */ /* 0x000fea0003800000 */
.L_x_6:
        /* <DEDUP_REMOVED lines=15> */
.L_x_18:


//--------------------- .text.atomic_sim          --------------------------
	.section	.text.atomic_sim,"ax",@progbits
	.align	128
        .global         atomic_sim
        .type           atomic_sim,@function
        .size           atomic_sim,(.L_x_19 - atomic_sim)
        .other          atomic_sim,@"STO_CUDA_ENTRY STV_DEFAULT"
atomic_sim:
.text.atomic_sim:
        /* <DEDUP_REMOVED lines=23> */
[----:B------:R-:W3:Y:S01]  /*0170*/  LDCU.64 UR4, c[0x0][0x3b0] ;  /* 0x00007600ff0477ac */ /* 0x000ee20008000a00 */
[----:B0-----:R-:W-:Y:S02]  /*0180*/  IADD3 R4, P0, PT, R16, UR8, RZ ;  /* 0x0000000810047c10 */ /* 0x001fe4000ff1e0ff */
[----:B------:R-:W-:-:S02]  /*0190*/  IADD3 R18, P2, PT, R20, UR8, RZ ;  /* 0x0000000814127c10 */ /* 0x000fc4000ff5e0ff */
[----:B------:R-:W-:Y:S02]  /*01a0*/  IADD3 R16, P1, PT, R16, UR10, RZ ;  /* 0x0000000a10107c10 */ /* 0x000fe4000ff3e0ff */
[C---:B------:R-:W-:Y:S02]  /*01b0*/  IADD3.X R5, PT, PT, R3.reuse, UR9, RZ, P0, !PT ;  /* 0x0000000903057c10 */ /* 0x040fe400087fe4ff */
[----:B------:R-:W-:Y:S02]  /*01c0*/  IADD3.X R19, PT, PT, R2, UR9, RZ, P2, !PT ;  /* 0x0000000902137c10 */ /* 0x000fe400097fe4ff */
[----:B------:R-:W-:Y:S01]  /*01d0*/  IADD3.X R17, PT, PT, R3, UR11, RZ, P1, !PT ;  /* 0x0000000b03117c10 */ /* 0x000fe20008ffe4ff */
[----:B-1----:R-:W4:Y:S01]  /*01e0*/  LDG.E R6, desc[UR6][R4.64] ;  /* 0x0000000604067981 */ /* 0x002f22000c1e1900 */
[----:B------:R-:W-:-:S03]  /*01f0*/  IADD3 R20, P3, PT, R20, UR10, RZ ;  /* 0x0000000a14147c10 */ /* 0x000fc6000ff7e0ff */
[----:B------:R-:W2:Y:S01]  /*0200*/  LDG.E R12, desc[UR6][R18.64] ;  /* 0x00000006120c7981 */ /* 0x000ea2000c1e1900 */
[----:B------:R-:W-:-:S03]  /*0210*/  IADD3.X R21, PT, PT, R2, UR11, RZ, P3, !PT ;  /* 0x0000000b02157c10 */ /* 0x000fc60009ffe4ff */
[----:B------:R-:W3:Y:S04]  /*0220*/  LDG.E R10, desc[UR6][R16.64] ;  /* 0x00000006100a7981 */ /* 0x000ee8000c1e1900 */
[----:B------:R-:W3:Y:S01]  /*0230*/  LDG.E R14, desc[UR6][R20.64] ;  /* 0x00000006140e7981 */ /* 0x000ee2000c1e1900 */
[----:B----4-:R-:W0:Y:S08]  /*0240*/  F2F.F64.F32 R6, R6 ;  /* 0x0000000600067310 */ /* 0x010e300000201800 */
[----:B--2---:R-:W1:Y:S08]  /*0250*/  F2F.F64.F32 R12, R12 ;  /* 0x0000000c000c7310 */ /* 0x004e700000201800 */
[----:B---3--:R-:W2:Y:S08]  /*0260*/  F2F.F64.F32 R10, R10 ;  /* 0x0000000a000a7310 */ /* 0x008eb00000201800 */
[----:B------:R-:W-:Y:S08]  /*0270*/  F2F.F64.F32 R14, R14 ;  /* 0x0000000e000e7310 */ /* 0x000ff00000201800 */
[----:B0-----:R-:W0:Y:S08]  /*0280*/  F2I.F64.FLOOR R9, R6 ;  /* 0x0000000600097311 */ /* 0x001e300000305100 */
[----:B-1----:R-:W1:Y:S08]  /*0290*/  F2I.F64.FLOOR R8, R12 ;  /* 0x0000000c00087311 */ /* 0x002e700000305100 */
[----:B--2---:R-:W2:Y:S01]  /*02a0*/  F2I.F64.FLOOR R2, R10 ;  /* 0x0000000a00027311 */ /* 0x004ea20000305100 */
[----:B0-----:R-:W-:-:S07]  /*02b0*/  SHF.R.S32.HI R16, RZ, 0x1f, R9 ;  /* 0x0000001fff107819 */ /* 0x001fce0000011409 */
[----:B------:R-:W0:Y:S01]  /*02c0*/  F2I.F64.FLOOR R4, R14 ;  /* 0x0000000e00047311 */ /* 0x000e220000305100 */
[----:B-1----:R-:W-:Y:S01]  /*02d0*/  SHF.R.S32.HI R17, RZ, 0x1f, R8 ;  /* 0x0000001fff117819 */ /* 0x002fe20000011408 */
[----:B------:R-:W-:Y:S01]  /*02e0*/  IMAD R16, R16, UR14, RZ ;  /* 0x0000000e10107c24 */ /* 0x000fe2000f8e02ff */
[----:B--2---:R-:W-:-:S03]  /*02f0*/  SHF.R.S32.HI R3, RZ, 0x1f, R2 ;  /* 0x0000001fff037819 */ /* 0x004fc60000011402 */
[----:B------:R-:W-:Y:S02]  /*0300*/  IMAD R7, R17, UR14, RZ ;  /* 0x0000000e11077c24 */ /* 0x000fe4000f8e02ff */
[C---:B------:R-:W-:Y:S02]  /*0310*/  IMAD R17, R9.reuse, UR15, R16 ;  /* 0x0000000f09117c24 */ /* 0x040fe4000f8e0210 */
[----:B------:R-:W-:Y:S01]  /*0320*/  IMAD.WIDE.U32 R10, R9, UR14, R2 ;  /* 0x0000000e090a7c25 */ /* 0x000fe2000f8e0002 */
[----:B0-----:R-:W-:-:S03]  /*0330*/  SHF.R.S32.HI R5, RZ, 0x1f, R4 ;  /* 0x0000001fff057819 */ /* 0x001fc60000011404 */
[C---:B------:R-:W-:Y:S02]  /*0340*/  IMAD R13, R8.reuse, UR15, R7 ;  /* 0x0000000f080d7c24 */ /* 0x040fe4000f8e0207 */
[----:B------:R-:W-:Y:S02]  /*0350*/  IMAD.IADD R15, R11, 0x1, R17 ;  /* 0x000000010b0f7824 */ /* 0x000fe400078e0211 */
[----:B------:R-:W-:-:S04]  /*0360*/  IMAD.WIDE.U32 R6, R8, UR14, R4 ;  /* 0x0000000e08067c25 */ /* 0x000fc8000f8e0004 */
[C---:B------:R-:W-:Y:S01]  /*0370*/  IMAD.SHL.U32 R14, R10.reuse, 0x4, RZ ;  /* 0x000000040a0e7824 */ /* 0x040fe200078e00ff */
[----:B------:R-:W-:Y:S01]  /*0380*/  SHF.L.U64.HI R15, R10, 0x2, R15 ;  /* 0x000000020a0f7819 */ /* 0x000fe2000001020f */
[----:B------:R-:W-:Y:S01]  /*0390*/  IMAD.IADD R7, R7, 0x1, R13 ;  /* 0x0000000107077824 */ /* 0x000fe200078e020d */
[----:B------:R-:W-:Y:S02]  /*03a0*/  LEA R12, P1, R6, UR4, 0x2 ;  /* 0x00000004060c7c11 */ /* 0x000fe4000f8210ff */
[----:B------:R-:W-:Y:S02]  /*03b0*/  IADD3 R10, P0, PT, R14, UR4, RZ ;  /* 0x000000040e0a7c10 */ /* 0x000fe4000ff1e0ff */
[----:B------:R-:W-:Y:S02]  /*03c0*/  LEA.HI.X R13, R6, UR5, R7, 0x2, P1 ;  /* 0x00000005060d7c11 */ /* 0x000fe400088f1407 */
[----:B------:R-:W-:-:S03]  /*03d0*/  IADD3.X R11, PT, PT, R15, UR5, RZ, P0, !PT ;  /* 0x000000050f0b7c10 */ /* 0x000fc600087fe4ff */
[----:B------:R0:W5:Y:S04]  /*03e0*/  LDG.E R6, desc[UR6][R12.64] ;  /* 0x000000060c067981 */ /* 0x000168000c1e1900 */
[----:B------:R0:W5:Y:S01]  /*03f0*/  LDG.E R7, desc[UR6][R10.64] ;  /* 0x000000060a077981 */ /* 0x000162000c1e1900 */
[----:B------:R-:W-:Y:S01]  /*0400*/  ISETP.NE.AND P0, PT, R0, RZ, PT ;  /* 0x000000ff0000720c */ /* 0x000fe20003f05270 */
[----:B------:R-:W-:-:S12]  /*0410*/  BSSY.RECONVERGENT B0, `(.L_x_7) ;  /* 0x0000007000007945 */ /* 0x000fd80003800200 */
[----:B0-----:R-:W-:Y:S05]  /*0420*/  @P0 BRA `(.L_x_8) ;  /* 0x0000000000140947 */ /* 0x001fea0003800000 */
[----:B------:R-:W0:Y:S01]  /*0430*/  LDCU.64 UR4, c[0x0][0x3b8] ;  /* 0x00007700ff0477ac */ /* 0x000e220008000a00 */
[----:B------:R-:W-:Y:S01]  /*0440*/  IMAD.MOV.U32 R13, RZ, RZ, 0x3f800000 ;  /* 0x3f800000ff0d7424 */ /* 0x000fe200078e00ff */
[----:B0-----:R-:W-:-:S04]  /*0450*/  IADD3 R10, P0, PT, R14, UR4, RZ ;  /* 0x000000040e0a7c10 */ /* 0x001fc8000ff1e0ff */
[----:B------:R-:W-:-:S05]  /*0460*/  IADD3.X R11, PT, PT, R15, UR5, RZ, P0, !PT ;  /* 0x000000050f0b7c10 */ /* 0x000fca00087fe4ff */
[----:B------:R0:W-:Y:S04]  /*0470*/  REDG.E.ADD.F32.FTZ.RN.STRONG.GPU desc[UR6][R10.64], R13 ;  /* 0x0000000d0a0079a6 */ /* 0x0001e8000c12f306 */
.L_x_8:
[----:B------:R-:W-:Y:S05]  /*0480*/  BSYNC.RECONVERGENT B0 ;  /* 0x0000000000007941 */ /* 0x000fea0003800200 */
.L_x_7:
[----:B------:R-:W1:Y:S01]  /*0490*/  LDCU.64 UR4, c[0x0][0x398] ;  /* 0x00007300ff0477ac */ /* 0x000e620008000a00 */
[----:B------:R-:W-:Y:S02]  /*04a0*/  IMAD.IADD R8, R9, 0x1, -R8 ;  /* 0x0000000109087824 */ /* 0x000fe400078e0a08 */
[----:B------:R-:W-:Y:S01]  /*04b0*/  IMAD.IADD R4, R2, 0x1, -R4 ;  /* 0x0000000102047824 */ /* 0x000fe200078e0a04 */
[----:B------:R-:W0:Y:S03]  /*04c0*/  LDCU.64 UR16, c[0x0][0x3a8] ;  /* 0x00007500ff1077ac */ /* 0x000e260008000a00 */
[----:B------:R-:W0:Y:S01]  /*04d0*/  I2F.F64 R8, R8 ;  /* 0x0000000800087312 */ /* 0x000e220000201c00 */
[----:B------:R-:W-:Y:S02]  /*04e0*/  USHF.L.U32 UR10, UR14, 0x1, URZ ;  /* 0x000000010e0a7899 */ /* 0x000fe400080006ff */
[----:B------:R-:W-:-:S05]  /*04f0*/  USHF.L.U64.HI UR11, UR14, 0x1, UR15 ;  /* 0x000000010e0b7899 */ /* 0x000fca000801020f */
[----:B------:R-:W2:Y:S01]  /*0500*/  I2F.F64 R2, R4 ;  /* 0x0000000400027312 */ /* 0x000ea20000201c00 */
[----:B-1----:R-:W-:-:S04]  /*0510*/  UIADD3 UR8, UP0, UPT, UR4, -0x1, URZ ;  /* 0xffffffff04087890 */ /* 0x002fc8000ff1e0ff */
[----:B------:R-:W-:Y:S01]  /*0520*/  UIADD3.X UR9, UPT, UPT, UR5, -0x1, URZ, UP0, !UPT ;  /* 0xffffffff05097890 */ /* 0x000fe200087fe4ff */
[----:B0-----:R-:W-:Y:S01]  /*0530*/  DMUL R12, R8, UR16 ;  /* 0x00000010080c7c28 */ /* 0x001fe20008000000 */
[----:B------:R-:W-:Y:S02]  /*0540*/  USHF.L.U64.HI UR5, UR4, 0x1, UR5 ;  /* 0x0000000104057899 */ /* 0x000fe40008010205 */
[----:B------:R-:W-:Y:S01]  /*0550*/  USHF.L.U32 UR4, UR4, 0x1, URZ ;  /* 0x0000000104047899 */ /* 0x000fe200080006ff */
[----:B--2---:R-:W-:-:S04]  /*0560*/  DMUL R2, R2, UR16 ;  /* 0x0000001002027c28 */ /* 0x004fc80008000000 */
[----:B------:R-:W0:Y:S01]  /*0570*/  I2F.F64.S64 R10, UR8 ;  /* 0x00000008000a7d12 */ /* 0x000e220008301c00 */
[----:B------:R-:W-:-:S04]  /*0580*/  UIADD3 UR8, UP0, UPT, UR10, -0x1, URZ ;  /* 0xffffffff0a087890 */ /* 0x000fc8000ff1e0ff */
[----:B------:R-:W-:Y:S02]  /*0590*/  UIADD3.X UR9, UPT, UPT, UR11, -0x1, URZ, UP0, !UPT ;  /* 0xffffffff0b097890 */ /* 0x000fe400087fe4ff */
[----:B------:R-:W-:Y:S01]  /*05a0*/  UIADD3 UR12, UP0, UPT, UR8, -UR14, URZ ;  /* 0x8000000e080c7290 */ /* 0x000fe2000ff1e0ff */
[----:B------:R1:W-:Y:S03]  /*05b0*/  F2F.F32.F64 R12, R12 ;  /* 0x0000000c000c7310 */ /* 0x0003e60000301000 */
[----:B------:R-:W-:Y:S01]  /*05c0*/  UIADD3.X UR13, UPT, UPT, UR9, ~UR15, URZ, UP0, !UPT ;  /* 0x8000000f090d7290 */ /* 0x000fe200087fe4ff */
[----:B0-----:R-:W-:-:S04]  /*05d0*/  DMUL R10, R10, UR16 ;  /* 0x000000100a0a7c28 */ /* 0x001fc80008000000 */
[----:B------:R-:W-:Y:S01]  /*05e0*/  F2F.F32.F64 R2, R2 ;  /* 0x0000000200027310 */ /* 0x000fe20000301000 */
[----:B-1----:R-:W-:-:S07]  /*05f0*/  IMAD.U32 R13, RZ, RZ, UR5 ;  /* 0x00000005ff0d7e24 */ /* 0x002fce000f8e00ff */
[----:B------:R-:W0:Y:S08]  /*0600*/  I2F.F64.S64 R8, UR12 ;  /* 0x0000000c00087d12 */ /* 0x000e300008301c00 */
[----:B------:R-:W1:Y:S01]  /*0610*/  F2I.F64.FLOOR R10, R10 ;  /* 0x0000000a000a7311 */ /* 0x000e620000305100 */
[----:B0-----:R-:W-:Y:S01]  /*0620*/  DMUL R8, R8, UR16 ;  /* 0x0000001008087c28 */ /* 0x001fe20008000000 */
[----:B-1----:R-:W-:-:S09]  /*0630*/  I2FP.F32.S32 R5, R10 ;  /* 0x0000000a00057245 */ /* 0x002fd20000201400 */
[----:B------:R-:W0:Y:S01]  /*0640*/  F2I.F64.FLOOR R8, R8 ;  /* 0x0000000800087311 */ /* 0x000e220000305100 */
[----:B------:R-:W-:-:S07]  /*0650*/  FADD R5, R12, R5 ;  /* 0x000000050c057221 */ /* 0x000fce0000000000 */
[----:B------:R0:W1:Y:S02]  /*0660*/  F2I.TRUNC.NTZ R11, R5 ;  /* 0x00000005000b7305 */ /* 0x000064000020f100 */
[----:B0-----:R-:W-:-:S05]  /*0670*/  I2FP.F32.S32 R5, R8 ;  /* 0x0000000800057245 */ /* 0x001fca0000201400 */
[----:B------:R-:W-:Y:S01]  /*0680*/  FADD R5, R2, R5 ;  /* 0x0000000502057221 */ /* 0x000fe20000000000 */
[----:B-1----:R-:W-:Y:S02]  /*0690*/  ISETP.LT.U32.AND P0, PT, R11, UR4, PT ;  /* 0x000000040b007c0c */ /* 0x002fe4000bf01070 */
[----:B------:R-:W-:-:S04]  /*06a0*/  SHF.R.S32.HI R0, RZ, 0x1f, R11 ;  /* 0x0000001fff007819 */ /* 0x000fc8000001140b */
[----:B------:R-:W-:-:S04]  /*06b0*/  ISETP.GT.AND.EX P0, PT, R13, R0, PT, P0 ;  /* 0x000000000d00720c */ /* 0x000fc80003f04300 */
[----:B------:R-:W-:-:S13]  /*06c0*/  ISETP.LT.OR P0, PT, R11, RZ, !P0 ;  /* 0x000000ff0b00720c */ /* 0x000fda0004701670 */
        /* <DEDUP_REMOVED lines=9> */
[----:B-----5:R-:W-:Y:S01]  /*0760*/  FMUL R2, R7, R6 ;  /* 0x0000000607027220 */ /* 0x020fe20000400000 */
[----:B------:R-:W-:Y:S02]  /*0770*/  IMAD.MOV.U32 R5, RZ, RZ, RZ ;  /* 0x000000ffff057224 */ /* 0x000fe400078e00ff */
[----:B------:R-:W-:-:S03]  /*0780*/  IMAD.WIDE.U32 R4, R11, UR8, R4 ;  /* 0x000000080b047c25 */ /* 0x000fc6000f8e0004 */
[----:B------:R-:W1:Y:S01]  /*0790*/  F2F.F64.F32 R2, R2 ;  /* 0x0000000200027310 */ /* 0x000e620000201800 */
[----:B------:R-:W-:-:S04]  /*07a0*/  IMAD R11, R11, UR9, RZ ;  /* 0x000000090b0b7c24 */ /* 0x000fc8000f8e02ff */
[----:B------:R-:W-:Y:S01]  /*07b0*/  IMAD.IADD R5, R5, 0x1, R11 ;  /* 0x0000000105057824 */ /* 0x000fe200078e020b */
[----:B0-----:R-:W-:-:S04]  /*07c0*/  LEA R6, P0, R4, UR4, 0x3 ;  /* 0x0000000404067c11 */ /* 0x001fc8000f8018ff */
[----:B------:R-:W-:-:S05]  /*07d0*/  LEA.HI.X R7, R4, UR5, R5, 0x3, P0 ;  /* 0x0000000504077c11 */ /* 0x000fca00080f1c05 */
[----:B-1----:R-:W-:Y:S01]  /*07e0*/  REDG.E.ADD.F64.RN.STRONG.GPU desc[UR6][R6.64], R2 ;  /* 0x00000002060079a6 */ /* 0x002fe2000c12ff06 */
[----:B------:R-:W-:Y:S05]  /*07f0*/  EXIT ;  /* 0x000000000000794d */ /* 0x000fea0003800000 */
.L_x_9:
        /* <DEDUP_REMOVED lines=16> */
.L_x_19:


//--------------------- .text.atomic_2d           --------------------------
	.section	.text.atomic_2d,"ax",@progbits
	.align	128
        .global         atomic_2d
        .type           atomic_2d,@function
        .size           atomic_2d,(.L_x_20 - atomic_2d)
        .other          atomic_2d,@"STO_CUDA_ENTRY STV_DEFAULT"
atomic_2d:
.text.atomic_2d:
        /* <DEDUP_REMOVED lines=19> */
[----:B------:R-:W1:Y:S03]  /*0130*/  LDCU.64 UR8, c[0x0][0x358] ;  /* 0x00006b00ff0877ac */ /* 0x000e660008000a00 */
[C---:B0-----:R-:W-:Y:S02]  /*0140*/  IADD3 R2, P0, PT, R6.reuse, UR4, RZ ;  /* 0x0000000406027c10 */ /* 0x041fe4000ff1e0ff */
[----:B------:R-:W-:Y:S02]  /*0150*/  IADD3 R6, P1, PT, R6, UR6, RZ ;  /* 0x0000000606067c10 */ /* 0x000fe4000ff3e0ff */
[----:B------:R-:W-:-:S02]  /*0160*/  IADD3.X R3, PT, PT, R0, UR5, RZ, P0, !PT ;  /* 0x0000000500037c10 */ /* 0x000fc400087fe4ff */
[----:B------:R-:W-:-:S03]  /*0170*/  IADD3.X R7, PT, PT, R0, UR7, RZ, P1, !PT ;  /* 0x0000000700077c10 */ /* 0x000fc60008ffe4ff */
[----:B-1----:R-:W2:Y:S04]  /*0180*/  LDG.E R4, desc[UR8][R2.64] ;  /* 0x0000000802047981 */ /* 0x002ea8000c1e1900 */
[----:B------:R-:W3:Y:S01]  /*0190*/  LDG.E R6, desc[UR8][R6.64] ;  /* 0x0000000806067981 */ /* 0x000ee2000c1e1900 */
[----:B------:R-:W-:Y:S01]  /*01a0*/  IMAD.SHL.U32 R10, R13, 0x4, RZ ;  /* 0x000000040d0a7824 */ /* 0x000fe200078e00ff */
[----:B------:R-:W-:-:S04]  /*01b0*/  SHF.R.U32.HI R5, RZ, 0x1e, R13 ;  /* 0x0000001eff057819 */ /* 0x000fc8000001160d */
[----:B------:R-:W-:-:S04]  /*01c0*/  IADD3 R8, P0, PT, R10, UR4, RZ ;  /* 0x000000040a087c10 */ /* 0x000fc8000ff1e0ff */
[----:B------:R-:W-:Y:S02]  /*01d0*/  IADD3.X R9, PT, PT, R5, UR5, RZ, P0, !PT ;  /* 0x0000000505097c10 */ /* 0x000fe400087fe4ff */
[----:B------:R-:W-:-:S03]  /*01e0*/  IADD3 R10, P0, PT, R10, UR6, RZ ;  /* 0x000000060a0a7c10 */ /* 0x000fc6000ff1e0ff */
[----:B------:R0:W5:Y:S01]  /*01f0*/  LDG.E R0, desc[UR8][R8.64] ;  /* 0x0000000808007981 */ /* 0x000162000c1e1900 */
[----:B------:R-:W-:-:S05]  /*0200*/  IADD3.X R11, PT, PT, R5, UR7, RZ, P0, !PT ;  /* 0x00000007050b7c10 */ /* 0x000fca00087fe4ff */
[----:B------:R0:W5:Y:S01]  /*0210*/  LDG.E R10, desc[UR8][R10.64] ;  /* 0x000000080a0a7981 */ /* 0x000162000c1e1900 */
[----:B------:R-:W-:Y:S01]  /*0220*/  ISETP.NE.AND P0, PT, R13, RZ, PT ;  /* 0x000000ff0d00720c */ /* 0x000fe20003f05270 */
[----:B------:R-:W-:Y:S01]  /*0230*/  BSSY.RECONVERGENT B0, `(.L_x_10) ;  /* 0x0000012000007945 */ /* 0x000fe20003800200 */
[----:B--2---:R-:W1:Y:S08]  /*0240*/  F2F.F64.F32 R4, R4 ;  /* 0x0000000400047310 */ /* 0x004e700000201800 */
[----:B---3--:R-:W2:Y:S08]  /*0250*/  F2F.F64.F32 R2, R6 ;  /* 0x0000000600027310 */ /* 0x008eb00000201800 */
[----:B-1----:R0:W1:Y:S08]  /*0260*/  F2I.F64.FLOOR R13, R4 ;  /* 0x00000004000d7311 */ /* 0x0020700000305100 */
[----:B--2---:R0:W2:Y:S01]  /*0270*/  F2I.F64.FLOOR R2, R2 ;  /* 0x0000000200027311 */ /* 0x0040a20000305100 */
[----:B------:R-:W-:Y:S05]  /*0280*/  @P0 BRA `(.L_x_11) ;  /* 0x0000000000300947 */ /* 0x000fea0003800000 */
[----:B------:R-:W3:Y:S01]  /*0290*/  LDCU.64 UR4, c[0x0][0x3a0] ;  /* 0x00007400ff0477ac */ /* 0x000ee20008000a00 */
[----:B01----:R-:W-:Y:S02]  /*02a0*/  SHF.R.S32.HI R4, RZ, 0x1f, R13 ;  /* 0x0000001fff047819 */ /* 0x003fe4000001140d */
[----:B--2---:R-:W-:Y:S01]  /*02b0*/  SHF.R.S32.HI R3, RZ, 0x1f, R2 ;  /* 0x0000001fff037819 */ /* 0x004fe20000011402 */
[----:B------:R-:W0:Y:S02]  /*02c0*/  LDCU.64 UR6, c[0x0][0x3b0] ;  /* 0x00007600ff0677ac */ /* 0x000e240008000a00 */
[----:B---3--:R-:W-:-:S04]  /*02d0*/  IMAD R4, R4, UR4, RZ ;  /* 0x0000000404047c24 */ /* 0x008fc8000f8e02ff */
[C---:B------:R-:W-:Y:S02]  /*02e0*/  IMAD R7, R13.reuse, UR5, R4 ;  /* 0x000000050d077c24 */ /* 0x040fe4000f8e0204 */
[----:B------:R-:W-:-:S04]  /*02f0*/  IMAD.WIDE.U32 R4, R13, UR4, R2 ;  /* 0x000000040d047c25 */ /* 0x000fc8000f8e0002 */
[----:B------:R-:W-:Y:S01]  /*0300*/  IMAD.IADD R5, R5, 0x1, R7 ;  /* 0x0000000105057824 */ /* 0x000fe200078e0207 */
[----:B0-----:R-:W-:-:S04]  /*0310*/  LEA R6, P0, R4, UR6, 0x2 ;  /* 0x0000000604067c11 */ /* 0x001fc8000f8010ff */
[----:B------:R-:W-:Y:S01]  /*0320*/  LEA.HI.X R7, R4, UR7, R5, 0x2, P0 ;  /* 0x0000000704077c11 */ /* 0x000fe200080f1405 */
[----:B------:R-:W-:-:S05]  /*0330*/  IMAD.MOV.U32 R5, RZ, RZ, 0x3f800000 ;  /* 0x3f800000ff057424 */ /* 0x000fca00078e00ff */
[----:B------:R3:W-:Y:S03]  /*0340*/  REDG.E.ADD.F32.FTZ.RN.STRONG.GPU desc[UR8][R6.64], R5 ;  /* 0x00000005060079a6 */ /* 0x0007e6000c12f308 */
.L_x_11:
[----:B------:R-:W-:Y:S05]  /*0350*/  BSYNC.RECONVERGENT B0 ;  /* 0x0000000000007941 */ /* 0x000fea0003800200 */
.L_x_10:
[----:B------:R-:W4:Y:S01]  /*0360*/  LDCU.64 UR6, c[0x0][0x398] ;  /* 0x00007300ff0677ac */ /* 0x000f220008000a00 */
[----:B---3-5:R-:W3:Y:S01]  /*0370*/  F2F.F64.F32 R6, R0 ;  /* 0x0000000000067310 */ /* 0x028ee20000201800 */
[----:B------:R-:W2:Y:S01]  /*0380*/  LDCU.64 UR14, c[0x0][0x3a8] ;  /* 0x00007500ff0e77ac */ /* 0x000ea20008000a00 */
[----:B------:R-:W1:Y:S06]  /*0390*/  LDCU.64 UR4, c[0x0][0x3a0] ;  /* 0x00007400ff0477ac */ /* 0x000e6c0008000a00 */
[----:B0-----:R-:W0:Y:S08]  /*03a0*/  F2F.F64.F32 R10, R10 ;  /* 0x0000000a000a7310 */ /* 0x001e300000201800 */
[----:B---3--:R-:W3:Y:S01]  /*03b0*/  F2I.F64.FLOOR R6, R6 ;  /* 0x0000000600067311 */ /* 0x008ee20000305100 */
[----:B----4-:R-:W-:-:S04]  /*03c0*/  UIADD3 UR10, UP0, UPT, UR6, -0x1, URZ ;  /* 0xffffffff060a7890 */ /* 0x010fc8000ff1e0ff */
[----:B------:R-:W-:-:S03]  /*03d0*/  UIADD3.X UR11, UPT, UPT, UR7, -0x1, URZ, UP0, !UPT ;  /* 0xffffffff070b7890 */ /* 0x000fc600087fe4ff */
[----:B0-----:R-:W2:Y:S01]  /*03e0*/  F2I.F64.FLOOR R11, R10 ;  /* 0x0000000a000b7311 */ /* 0x001ea20000305100 */
[----:B-1----:R-:W-:Y:S02]  /*03f0*/  USHF.L.U32 UR12, UR4, 0x1, URZ ;  /* 0x00000001040c7899 */ /* 0x002fe400080006ff */
[----:B------:R-:W-:Y:S01]  /*0400*/  USHF.L.U64.HI UR13, UR4, 0x1, UR5 ;  /* 0x00000001040d7899 */ /* 0x000fe20008010205 */
[----:B---3--:R-:W-:-:S04]  /*0410*/  IMAD.IADD R13, R13, 0x1, -R6 ;  /* 0x000000010d0d7824 */ /* 0x008fc800078e0a06 */
[----:B------:R-:W0:Y:S01]  /*0420*/  I2F.F64.S64 R4, UR10 ;  /* 0x0000000a00047d12 */ /* 0x000e220008301c00 */
[----:B------:R-:W-:-:S04]  /*0430*/  UIADD3 UR10, UP0, UPT, UR12, -0x1, URZ ;  /* 0xffffffff0c0a7890 */ /* 0x000fc8000ff1e0ff */
[----:B------:R-:W-:Y:S02]  /*0440*/  UIADD3.X UR11, UPT, UPT, UR13, -0x1, URZ, UP0, !UPT ;  /* 0xffffffff0d0b7890 */ /* 0x000fe400087fe4ff */
[----:B------:R-:W-:Y:S01]  /*0450*/  UIADD3 UR4, UP0, UPT, UR10, -UR4, URZ ;  /* 0x800000040a047290 */ /* 0x000fe2000ff1e0ff */
[----:B------:R-:W1:Y:S01]  /*0460*/  I2F.F64 R8, R13 ;  /* 0x0000000d00087312 */ /* 0x000e620000201c00 */
[----:B--2---:R-:W-:Y:S02]  /*0470*/  IMAD.IADD R11, R2, 0x1, -R11 ;  /* 0x00000001020b7824 */ /* 0x004fe400078e0a0b */
[----:B------:R-:W-:Y:S01]  /*0480*/  UIADD3.X UR5, UPT, UPT, UR11, ~UR5, URZ, UP0, !UPT ;  /* 0x800000050b057290 */ /* 0x000fe200087fe4ff */
[----:B0-----:R-:W-:-:S04]  /*0490*/  DMUL R4, R4, UR14 ;  /* 0x0000000e04047c28 */ /* 0x001fc80008000000 */
[----:B------:R-:W0:Y:S01]  /*04a0*/  I2F.F64 R2, R11 ;  /* 0x0000000b00027312 */ /* 0x000e220000201c00 */
[----:B-1----:R-:W-:-:S07]  /*04b0*/  DMUL R8, R8, UR14 ;  /* 0x0000000e08087c28 */ /* 0x002fce0008000000 */
[----:B------:R-:W1:Y:S01]  /*04c0*/  I2F.F64.S64 R6, UR4 ;  /* 0x0000000400067d12 */ /* 0x000e620008301c00 */
[----:B------:R-:W-:Y:S02]  /*04d0*/  USHF.L.U64.HI UR5, UR6, 0x1, UR7 ;  /* 0x0000000106057899 */ /* 0x000fe40008010207 */
[----:B------:R-:W-:Y:S01]  /*04e0*/  USHF.L.U32 UR4, UR6, 0x1, URZ ;  /* 0x0000000106047899 */ /* 0x000fe200080006ff */
[----:B0-----:R-:W-:-:S04]  /*04f0*/  DMUL R2, R2, UR14 ;  /* 0x0000000e02027c28 */ /* 0x001fc80008000000 */
[----:B------:R0:W2:Y:S01]  /*0500*/  F2I.F64.FLOOR R4, R4 ;  /* 0x0000000400047311 */ /* 0x0000a20000305100 */
[----:B-1----:R-:W-:-:S07]  /*0510*/  DMUL R6, R6, UR14 ;  /* 0x0000000e06067c28 */ /* 0x002fce0008000000 */
[----:B------:R-:W1:Y:S01]  /*0520*/  F2F.F32.F64 R8, R8 ;  /* 0x0000000800087310 */ /* 0x000e620000301000 */
[----:B0-----:R-:W-:Y:S01]  /*0530*/  IMAD.U32 R5, RZ, RZ, UR5 ;  /* 0x00000005ff057e24 */ /* 0x001fe2000f8e00ff */
[----:B--2---:R-:W-:-:S06]  /*0540*/  I2FP.F32.S32 R13, R4 ;  /* 0x00000004000d7245 */ /* 0x004fcc0000201400 */
[----:B------:R-:W-:Y:S01]  /*0550*/  F2F.F32.F64 R2, R2 ;  /* 0x0000000200027310 */ /* 0x000fe20000301000 */
[----:B-1----:R-:W-:-:S07]  /*0560*/  FADD R13, R8, R13 ;  /* 0x0000000d080d7221 */ /* 0x002fce0000000000 */
[----:B------:R-:W0:Y:S08]  /*0570*/  F2I.F64.FLOOR R6, R6 ;  /* 0x0000000600067311 */ /* 0x000e300000305100 */
[----:B------:R-:W1:Y:S02]  /*0580*/  F2I.TRUNC.NTZ R13, R13 ;  /* 0x0000000d000d7305 */ /* 0x000e64000020f100 */
[----:B-1----:R-:W-:-:S02]  /*0590*/  ISETP.LT.U32.AND P0, PT, R13, UR4, PT ;  /* 0x000000040d007c0c */ /* 0x002fc4000bf01070 */
[----:B------:R-:W-:-:S04]  /*05a0*/  SHF.R.S32.HI R0, RZ, 0x1f, R13 ;  /* 0x0000001fff007819 */ /* 0x000fc8000001140d */
[----:B------:R-:W-:Y:S02]  /*05b0*/  ISETP.GT.AND.EX P0, PT, R5, R0, PT, P0 ;  /* 0x000000000500720c */ /* 0x000fe40003f04300 */
[----:B0-----:R-:W-:Y:S02]  /*05c0*/  I2FP.F32.S32 R5, R6 ;  /* 0x0000000600057245 */ /* 0x001fe40000201400 */
[----:B------:R-:W-:-:S03]  /*05d0*/  ISETP.LT.OR P0, PT, R13, RZ, !P0 ;  /* 0x000000ff0d00720c */ /* 0x000fc60004701670 */
[----:B------:R-:W-:-:S10]  /*05e0*/  FADD R5, R2, R5 ;  /* 0x0000000502057221 */ /* 0x000fd40000000000 */
        /* <DEDUP_REMOVED lines=19> */
.L_x_12:
        /* <DEDUP_REMOVED lines=14> */
.L_x_20:


//--------------------- .text.atomic_1d           --------------------------
	.section	.text.atomic_1d,"ax",@progbits
	.align	128
        .global         atomic_1d
        .type           atomic_1d,@function
        .size           atomic_1d,(.L_x_21 - atomic_1d)
        .other          atomic_1d,@"STO_CUDA_ENTRY STV_DEFAULT"
atomic_1d:
.text.atomic_1d:
        /* <DEDUP_REMOVED lines=16> */
[----:B------:R-:W0:Y:S01]  /*0100*/  LDCU.64 UR4, c[0x0][0x380] ;  /* 0x00007000ff0477ac */ /* 0x000e220008000a00 */
[----:B------:R-:W1:Y:S01]  /*0110*/  LDCU.64 UR6, c[0x0][0x358] ;  /* 0x00006b00ff0677ac */ /* 0x000e620008000a00 */
[----:B------:R-:W2:Y:S01]  /*0120*/  LDCU.64 UR8, c[0x0][0x398] ;  /* 0x00007300ff0877ac */ /* 0x000ea20008000a00 */
[C---:B0-----:R-:W-:Y:S02]  /*0130*/  LEA R8, P1, R3.reuse, UR4, 0x2 ;  /* 0x0000000403087c11 */ /* 0x041fe4000f8210ff */
[C---:B------:R-:W-:Y:S02]  /*0140*/  LEA R6, P0, R0.reuse, UR4, 0x2 ;  /* 0x0000000400067c11 */ /* 0x040fe4000f8010ff */
[----:B------:R-:W-:Y:S02]  /*0150*/  LEA.HI.X R9, R3, UR5, RZ, 0x2, P1 ;  /* 0x0000000503097c11 */ /* 0x000fe400088f14ff */
[----:B------:R-:W-:Y:S01]  /*0160*/  LEA.HI.X R7, R0, UR5, RZ, 0x2, P0 ;  /* 0x0000000500077c11 */ /* 0x000fe200080f14ff */
[----:B------:R-:W0:Y:S03]  /*0170*/  LDCU.64 UR4, c[0x0][0x390] ;  /* 0x00007200ff0477ac */ /* 0x000e260008000a00 */
[----:B-1----:R-:W3:Y:S04]  /*0180*/  LDG.E R9, desc[UR6][R8.64] ;  /* 0x0000000608097981 */ /* 0x002ee8000c1e1900 */
[----:B------:R1:W3:Y:S01]  /*0190*/  LDG.E R6, desc[UR6][R6.64] ;  /* 0x0000000606067981 */ /* 0x0002e2000c1e1900 */
[----:B0-----:R-:W-:-:S04]  /*01a0*/  UIADD3 UR4, UP0, UPT, UR4, -0x1, URZ ;  /* 0xffffffff04047890 */ /* 0x001fc8000ff1e0ff */
[----:B------:R-:W-:-:S09]  /*01b0*/  UIADD3.X UR5, UPT, UPT, UR5, -0x1, URZ, UP0, !UPT ;  /* 0xffffffff05057890 */ /* 0x000fd200087fe4ff */
[----:B------:R-:W2:Y:S02]  /*01c0*/  I2F.F64.S64 R4, UR4 ;  /* 0x0000000400047d12 */ /* 0x000ea40008301c00 */
[----:B--2---:R-:W-:-:S10]  /*01d0*/  DMUL R4, R4, UR8 ;  /* 0x0000000804047c28 */ /* 0x004fd40008000000 */
[----:B------:R-:W1:Y:S02]  /*01e0*/  F2I.F64.FLOOR R4, R4 ;  /* 0x0000000400047311 */ /* 0x000e640000305100 */
[----:B-1----:R-:W-:Y:S01]  /*01f0*/  I2FP.F32.S32 R7, R4 ;  /* 0x0000000400077245 */ /* 0x002fe20000201400 */
[----:B------:R-:W-:Y:S02]  /*0200*/  IMAD.SHL.U32 R8, R4, 0x2, RZ ;  /* 0x0000000204087824 */ /* 0x000fe400078e00ff */
[----:B---3--:R-:W-:-:S04]  /*0210*/  FADD R0, R6, -R9 ;  /* 0x8000000906007221 */ /* 0x008fc80000000000 */
[----:B------:R-:W0:Y:S02]  /*0220*/  F2F.F64.F32 R2, R0 ;  /* 0x0000000000027310 */ /* 0x000e240000201800 */
[----:B0-----:R-:W-:-:S10]  /*0230*/  DMUL R2, R2, UR8 ;  /* 0x0000000802027c28 */ /* 0x001fd40008000000 */
[----:B------:R-:W0:Y:S02]  /*0240*/  F2F.F32.F64 R2, R2 ;  /* 0x0000000200027310 */ /* 0x000e240000301000 */
[----:B0-----:R-:W-:-:S06]  /*0250*/  FADD R7, R2, R7 ;  /* 0x0000000702077221 */ /* 0x001fcc0000000000 */
[----:B------:R-:W0:Y:S08]  /*0260*/  F2F.F64.F32 R6, R7 ;  /* 0x0000000700067310 */ /* 0x000e300000201800 */
[----:B0-----:R-:W0:Y:S02]  /*0270*/  F2I.F64.FLOOR R9, R6 ;  /* 0x0000000600097311 */ /* 0x001e240000305100 */
[----:B0-----:R-:W-:-:S04]  /*0280*/  ISETP.GE.AND P0, PT, R9, R8, PT ;  /* 0x000000080900720c */ /* 0x001fc80003f06270 */
[----:B------:R-:W-:-:S13]  /*0290*/  ISETP.LT.OR P0, PT, R9, 0x1, P0 ;  /* 0x000000010900780c */ /* 0x000fda0000701670 */
[----:B------:R-:W-:Y:S05]  /*02a0*/  @P0 EXIT ;  /* 0x000000000000094d */ /* 0x000fea0003800000 */
[----:B------:R-:W0:Y:S01]  /*02b0*/  LDC.64 R2, c[0x0][0x3a0] ;  /* 0x0000e800ff027b82 */ /* 0x000e220000000a00 */
[----:B------:R-:W-:Y:S02]  /*02c0*/  IMAD.MOV.U32 R4, RZ, RZ, 0x0 ;  /* 0x00000000ff047424 */ /* 0x000fe400078e00ff */
[----:B------:R-:W-:Y:S02]  /*02d0*/  IMAD.MOV.U32 R5, RZ, RZ, 0x3ff00000 ;  /* 0x3ff00000ff057424 */ /* 0x000fe400078e00ff */
[----:B0-----:R-:W-:-:S05]  /*02e0*/  IMAD.WIDE.U32 R2, R9, 0x8, R2 ;  /* 0x0000000809027825 */ /* 0x001fca00078e0002 */
[----:B------:R-:W-:Y:S01]  /*02f0*/  REDG.E.ADD.F64.RN.STRONG.GPU desc[UR6][R2.64], R4 ;  /* 0x00000004020079a6 */ /* 0x000fe2000c12ff06 */
[----:B------:R-:W-:Y:S05]  /*0300*/  EXIT ;  /* 0x000000000000794d */ /* 0x000fea0003800000 */
.L_x_13:
        /* <DEDUP_REMOVED lines=15> */
.L_x_21:


//--------------------- .nv.shared.reserved.0     --------------------------
	.section	.nv.shared.reserved.0,"aw",@nobits
	.weak		__nv_reservedSMEM_offset_0_alias
	.size		__nv_reservedSMEM_offset_0_alias, 0, 64
	.other		__nv_reservedSMEM_offset_0_alias,@"STO_CUDA_RESERVED_SHARED STV_DEFAULT"
__nv_reservedSMEM_offset_0_alias:
	.zero		0
	.zero		64


//--------------------- .nv.constant0.thresh_frame --------------------------
	.section	.nv.constant0.thresh_frame,"a",@progbits
	.sectionflags	@""
	.align	4
.nv.constant0.thresh_frame:
	.zero		928


//--------------------- .nv.constant0.cross_3d    --------------------------
	.section	.nv.constant0.cross_3d,"a",@progbits
	.sectionflags	@""
	.align	4
.nv.constant0.cross_3d:
	.zero		1000


//--------------------- .nv.constant0.atomic_3d   --------------------------
	.section	.nv.constant0.atomic_3d,"a",@progbits
	.sectionflags	@""
	.align	4
.nv.constant0.atomic_3d:
	.zero		992


//--------------------- .nv.constant0.cinteg_3d   --------------------------
	.section	.nv.constant0.cinteg_3d,"a",@progbits
	.sectionflags	@""
	.align	4
.nv.constant0.cinteg_3d:
	.zero		976


//--------------------- .nv.constant0.cross_2d    --------------------------
	.section	.nv.constant0.cross_2d,"a",@progbits
	.sectionflags	@""
	.align	4
.nv.constant0.cross_2d:
	.zero		976


//--------------------- .nv.constant0.atomic_sim  --------------------------
	.section	.nv.constant0.atomic_sim,"a",@progbits
	.sectionflags	@""
	.align	4
.nv.constant0.atomic_sim:
	.zero		968


//--------------------- .nv.constant0.atomic_2d   --------------------------
	.section	.nv.constant0.atomic_2d,"a",@progbits
	.sectionflags	@""
	.align	4
.nv.constant0.atomic_2d:
	.zero		960


//--------------------- .nv.constant0.atomic_1d   --------------------------
	.section	.nv.constant0.atomic_1d,"a",@progbits
	.sectionflags	@""
	.align	4
.nv.constant0.atomic_1d:
	.zero		936


//--------------------- SYMBOLS --------------------------

	.type		.nv.reservedSmem.offset0,@object
	.size		.nv.reservedSmem.offset0,0x4
